	.target	sm_100a

	.elftype	@"ET_EXEC"


//--------------------- .note.nv.tkinfo           --------------------------
	.section	.note.nv.tkinfo,"",@"SHT_NOTE"
	.sectionflags	@"SHF_NOTE_NV_TKINFO"
	.tkinfo
        /*0018*/ 	.word	0x00000002
        /*0030*/ 	.string	""
        /*0030*/ 	.string	"ptxas"
        /*0030*/ 	.string	"Cuda compilation tools, release 13.0, V13.0.88"
        /*0030*/ 	.string	"Build cuda_13.0.r13.0/compiler.36424714_0"
        /*0030*/ 	.string	"-arch sm_100a -m 64 "



//--------------------- .note.nv.cuinfo           --------------------------
	.section	.note.nv.cuinfo,"",@"SHT_NOTE"
	.sectionflags	@"SHF_NOTE_NV_CUINFO"
        /*0018*/ 	.short	0x0002
        /*001a*/ 	.short	0x0064
        /*001c*/ 	.short	0x0082
	.zero		2


//--------------------- .nv.info                  --------------------------
	.section	.nv.info,"",@"SHT_CUDA_INFO"
	.align	4


	//----- nvinfo : EIATTR_REGCOUNT
	.align		4
        /*0000*/ 	.byte	0x04, 0x2f
        /*0002*/ 	.short	(.L_12 - .L_11)
	.align		4
.L_11:
        /*0004*/ 	.word	index@(_ZN7cutlass13device_kernelIN5flash11enable_sm90INS1_16FlashAttnFwdSm90INS1_25CollectiveMainloopFwdSm90ILi2EN4cute5tupleIJNS5_1CILi1EEES8_S8_EEENS6_IJNS7_ILi128EEENS7_ILi96EEENS7_ILi64EEEEEELi256ENS_6half_tEfNS_4arch4Sm90ELb1ELb0ELb1ELb1ELb1ELb1ELb1ELb1ELb0ELb1ELb0ELb0EEENS1_21CollectiveEpilogueFwdINS6_IJSA_NS7_ILi256EEESB_EEES9_SE_SG_Li256ELb1ELb1ELb0ELb0EEENS1_36VarlenDynamicPersistentTileSchedulerILi128ELi96ELi256ELi128ELb0ELb1ELb1ELb1ELb1ELb1EEEEEEEEEvNT_6ParamsE)
        /*0008*/ 	.word	0x00000004


	//----- nvinfo : EIATTR_FRAME_SIZE
	.align		4
.L_12:
        /*000c*/ 	.byte	0x04, 0x11
        /*000e*/ 	.short	(.L_14 - .L_13)
	.align		4
.L_13:
        /*0010*/ 	.word	index@(_ZN7cutlass13device_kernelIN5flash11enable_sm90INS1_16FlashAttnFwdSm90INS1_25CollectiveMainloopFwdSm90ILi2EN4cute5tupleIJNS5_1CILi1EEES8_S8_EEENS6_IJNS7_ILi128EEENS7_ILi96EEENS7_ILi64EEEEEELi256ENS_6half_tEfNS_4arch4Sm90ELb1ELb0ELb1ELb1ELb1ELb1ELb1ELb1ELb0ELb1ELb0ELb0EEENS1_21CollectiveEpilogueFwdINS6_IJSA_NS7_ILi256EEESB_EEES9_SE_SG_Li256ELb1ELb1ELb0ELb0EEENS1_36VarlenDynamicPersistentTileSchedulerILi128ELi96ELi256ELi128ELb0ELb1ELb1ELb1ELb1ELb1EEEEEEEEEvNT_6ParamsE)
        /*0014*/ 	.word	0x00000000


	//----- nvinfo : EIATTR_REGCOUNT
	.align		4
.L_14:
        /*0018*/ 	.byte	0x04, 0x2f
        /*001a*/ 	.short	(.L_16 - .L_15)
	.align		4
.L_15:
        /*001c*/ 	.word	index@(_ZN7cutlass13device_kernelIN5flash11enable_sm90INS1_16FlashAttnFwdSm90INS1_25CollectiveMainloopFwdSm90ILi2EN4cute5tupleIJNS5_1CILi1EEES8_S8_EEENS6_IJNS7_ILi128EEENS7_ILi96EEENS7_ILi64EEEEEELi256ENS_6half_tEfNS_4arch4Sm90ELb1ELb0ELb1ELb1ELb1ELb0ELb1ELb1ELb0ELb1ELb0ELb0EEENS1_21CollectiveEpilogueFwdINS6_IJSA_NS7_ILi256EEESB_EEES9_SE_SG_Li256ELb1ELb1ELb0ELb0EEENS1_36VarlenDynamicPersistentTileSchedulerILi128ELi96ELi256ELi128ELb0ELb1ELb1ELb1ELb1ELb1EEEEEEEEEvNT_6ParamsE)
        /*0020*/ 	.word	0x00000004


	//----- nvinfo : EIATTR_FRAME_SIZE
	.align		4
.L_16:
        /*0024*/ 	.byte	0x04, 0x11
        /*0026*/ 	.short	(.L_18 - .L_17)
	.align		4
.L_17:
        /*0028*/ 	.word	index@(_ZN7cutlass13device_kernelIN5flash11enable_sm90INS1_16FlashAttnFwdSm90INS1_25CollectiveMainloopFwdSm90ILi2EN4cute5tupleIJNS5_1CILi1EEES8_S8_EEENS6_IJNS7_ILi128EEENS7_ILi96EEENS7_ILi64EEEEEELi256ENS_6half_tEfNS_4arch4Sm90ELb1ELb0ELb1ELb1ELb1ELb0ELb1ELb1ELb0ELb1ELb0ELb0EEENS1_21CollectiveEpilogueFwdINS6_IJSA_NS7_ILi256EEESB_EEES9_SE_SG_Li256ELb1ELb1ELb0ELb0EEENS1_36VarlenDynamicPersistentTileSchedulerILi128ELi96ELi256ELi128ELb0ELb1ELb1ELb1ELb1ELb1EEEEEEEEEvNT_6ParamsE)
        /*002c*/ 	.word	0x00000000


	//----- nvinfo : EIATTR_REGCOUNT
	.align		4
.L_18:
        /*0030*/ 	.byte	0x04, 0x2f
        /*0032*/ 	.short	(.L_20 - .L_19)
	.align		4
.L_19:
        /*0034*/ 	.word	index@(_ZN7cutlass13device_kernelIN5flash11enable_sm90INS1_16FlashAttnFwdSm90INS1_25CollectiveMainloopFwdSm90ILi2EN4cute5tupleIJNS5_1CILi1EEES8_S8_EEENS6_IJNS7_ILi128EEENS7_ILi96EEENS7_ILi64EEEEEELi256ENS_6half_tEfNS_4arch4Sm90ELb1ELb0ELb1ELb1ELb1ELb1ELb0ELb1ELb0ELb1ELb0ELb0EEENS1_21CollectiveEpilogueFwdINS6_IJSA_NS7_ILi256EEESB_EEES9_SE_SG_Li256ELb1ELb1ELb0ELb0EEENS1_36VarlenDynamicPersistentTileSchedulerILi128ELi96ELi256ELi128ELb0ELb1ELb1ELb1ELb1ELb1EEEEEEEEEvNT_6ParamsE)
        /*0038*/ 	.word	0x00000004


	//----- nvinfo : EIATTR_FRAME_SIZE
	.align		4
.L_20:
        /*003c*/ 	.byte	0x04, 0x11
        /*003e*/ 	.short	(.L_22 - .L_21)
	.align		4
.L_21:
        /*0040*/ 	.word	index@(_ZN7cutlass13device_kernelIN5flash11enable_sm90INS1_16FlashAttnFwdSm90INS1_25CollectiveMainloopFwdSm90ILi2EN4cute5tupleIJNS5_1CILi1EEES8_S8_EEENS6_IJNS7_ILi128EEENS7_ILi96EEENS7_ILi64EEEEEELi256ENS_6half_tEfNS_4arch4Sm90ELb1ELb0ELb1ELb1ELb1ELb1ELb0ELb1ELb0ELb1ELb0ELb0EEENS1_21CollectiveEpilogueFwdINS6_IJSA_NS7_ILi256EEESB_EEES9_SE_SG_Li256ELb1ELb1ELb0ELb0EEENS1_36VarlenDynamicPersistentTileSchedulerILi128ELi96ELi256ELi128ELb0ELb1ELb1ELb1ELb1ELb1EEEEEEEEEvNT_6ParamsE)
        /*0044*/ 	.word	0x00000000


	//----- nvinfo : EIATTR_REGCOUNT
	.align		4
.L_22:
        /*0048*/ 	.byte	0x04, 0x2f
        /*004a*/ 	.short	(.L_24 - .L_23)
	.align		4
.L_23:
        /*004c*/ 	.word	index@(_ZN7cutlass13device_kernelIN5flash11enable_sm90INS1_16FlashAttnFwdSm90INS1_25CollectiveMainloopFwdSm90ILi2EN4cute5tupleIJNS5_1CILi1EEES8_S8_EEENS6_IJNS7_ILi128EEENS7_ILi96EEENS7_ILi64EEEEEELi256ENS_6half_tEfNS_4arch4Sm90ELb1ELb0ELb1ELb1ELb1ELb0ELb0ELb1ELb0ELb1ELb0ELb0EEENS1_21CollectiveEpilogueFwdINS6_IJSA_NS7_ILi256EEESB_EEES9_SE_SG_Li256ELb1ELb1ELb0ELb0EEENS1_36VarlenDynamicPersistentTileSchedulerILi128ELi96ELi256ELi128ELb0ELb1ELb1ELb1ELb1ELb1EEEEEEEEEvNT_6ParamsE)
        /*0050*/ 	.word	0x00000004


	//----- nvinfo : EIATTR_FRAME_SIZE
	.align		4
.L_24:
        /*0054*/ 	.byte	0x04, 0x11
        /*0056*/ 	.short	(.L_26 - .L_25)
	.align		4
.L_25:
        /*0058*/ 	.word	index@(_ZN7cutlass13device_kernelIN5flash11enable_sm90INS1_16FlashAttnFwdSm90INS1_25CollectiveMainloopFwdSm90ILi2EN4cute5tupleIJNS5_1CILi1EEES8_S8_EEENS6_IJNS7_ILi128EEENS7_ILi96EEENS7_ILi64EEEEEELi256ENS_6half_tEfNS_4arch4Sm90ELb1ELb0ELb1ELb1ELb1ELb0ELb0ELb1ELb0ELb1ELb0ELb0EEENS1_21CollectiveEpilogueFwdINS6_IJSA_NS7_ILi256EEESB_EEES9_SE_SG_Li256ELb1ELb1ELb0ELb0EEENS1_36VarlenDynamicPersistentTileSchedulerILi128ELi96ELi256ELi128ELb0ELb1ELb1ELb1ELb1ELb1EEEEEEEEEvNT_6ParamsE)
        /*005c*/ 	.word	0x00000000


	//----- nvinfo : EIATTR_REGCOUNT
	.align		4
.L_26:
        /*0060*/ 	.byte	0x04, 0x2f
        /*0062*/ 	.short	(.L_28 - .L_27)
	.align		4
.L_27:
        /*0064*/ 	.word	index@(_ZN7cutlass13device_kernelIN5flash11enable_sm90INS1_16FlashAttnFwdSm90INS1_25CollectiveMainloopFwdSm90ILi2EN4cute5tupleIJNS5_1CILi1EEES8_S8_EEENS6_IJNS7_ILi128EEENS7_ILi96EEENS7_ILi64EEEEEELi256ENS_6half_tEfNS_4arch4Sm90ELb1ELb0ELb1ELb0ELb1ELb0ELb1ELb1ELb0ELb1ELb0ELb0EEENS1_21CollectiveEpilogueFwdINS6_IJSA_NS7_ILi256EEESB_EEES9_SE_SG_Li256ELb0ELb1ELb0ELb0EEENS1_30DynamicPersistentTileSchedulerILi256ELi128ELb0ELb1ELb1EEEEEEEEEvNT_6ParamsE)
        /*0068*/ 	.word	0x00000004


	//----- nvinfo : EIATTR_FRAME_SIZE
	.align		4
.L_28:
        /*006c*/ 	.byte	0x04, 0x11
        /*006e*/ 	.short	(.L_30 - .L_29)
	.align		4
.L_29:
        /*0070*/ 	.word	index@(_ZN7cutlass13device_kernelIN5flash11enable_sm90INS1_16FlashAttnFwdSm90INS1_25CollectiveMainloopFwdSm90ILi2EN4cute5tupleIJNS5_1CILi1EEES8_S8_EEENS6_IJNS7_ILi128EEENS7_ILi96EEENS7_ILi64EEEEEELi256ENS_6half_tEfNS_4arch4Sm90ELb1ELb0ELb1ELb0ELb1ELb0ELb1ELb1ELb0ELb1ELb0ELb0EEENS1_21CollectiveEpilogueFwdINS6_IJSA_NS7_ILi256EEESB_EEES9_SE_SG_Li256ELb0ELb1ELb0ELb0EEENS1_30DynamicPersistentTileSchedulerILi256ELi128ELb0ELb1ELb1EEEEEEEEEvNT_6ParamsE)
        /*0074*/ 	.word	0x00000000


	//----- nvinfo : EIATTR_REGCOUNT
	.align		4
.L_30:
        /*0078*/ 	.byte	0x04, 0x2f
        /*007a*/ 	.short	(.L_32 - .L_31)
	.align		4
.L_31:
        /*007c*/ 	.word	index@(_ZN7cutlass13device_kernelIN5flash11enable_sm90INS1_16FlashAttnFwdSm90INS1_25CollectiveMainloopFwdSm90ILi2EN4cute5tupleIJNS5_1CILi1EEES8_S8_EEENS6_IJNS7_ILi128EEENS7_ILi96EEENS7_ILi64EEEEEELi256ENS_6half_tEfNS_4arch4Sm90ELb1ELb0ELb1ELb0ELb1ELb0ELb0ELb1ELb0ELb1ELb0ELb0EEENS1_21CollectiveEpilogueFwdINS6_IJSA_NS7_ILi256EEESB_EEES9_SE_SG_Li256ELb0ELb1ELb0ELb0EEENS1_30DynamicPersistentTileSchedulerILi256ELi128ELb0ELb1ELb1EEEEEEEEEvNT_6ParamsE)
        /*0080*/ 	.word	0x00000004


	//----- nvinfo : EIATTR_FRAME_SIZE
	.align		4
.L_32:
        /*0084*/ 	.byte	0x04, 0x11
        /*0086*/ 	.short	(.L_34 - .L_33)
	.align		4
.L_33:
        /*0088*/ 	.word	index@(_ZN7cutlass13device_kernelIN5flash11enable_sm90INS1_16FlashAttnFwdSm90INS1_25CollectiveMainloopFwdSm90ILi2EN4cute5tupleIJNS5_1CILi1EEES8_S8_EEENS6_IJNS7_ILi128EEENS7_ILi96EEENS7_ILi64EEEEEELi256ENS_6half_tEfNS_4arch4Sm90ELb1ELb0ELb1ELb0ELb1ELb0ELb0ELb1ELb0ELb1ELb0ELb0EEENS1_21CollectiveEpilogueFwdINS6_IJSA_NS7_ILi256EEESB_EEES9_SE_SG_Li256ELb0ELb1ELb0ELb0EEENS1_30DynamicPersistentTileSchedulerILi256ELi128ELb0ELb1ELb1EEEEEEEEEvNT_6ParamsE)
        /*008c*/ 	.word	0x00000000


	//----- nvinfo : EIATTR_REGCOUNT
	.align		4
.L_34:
        /*0090*/ 	.byte	0x04, 0x2f
        /*0092*/ 	.short	(.L_36 - .L_35)
	.align		4
.L_35:
        /*0094*/ 	.word	index@(_ZN7cutlass13device_kernelIN5flash11enable_sm90INS1_16FlashAttnFwdSm90INS1_25CollectiveMainloopFwdSm90ILi2EN4cute5tupleIJNS5_1CILi1EEES8_S8_EEENS6_IJNS7_ILi128EEENS7_ILi96EEENS7_ILi64EEEEEELi256ENS_6half_tEfNS_4arch4Sm90ELb0ELb1ELb1ELb1ELb1ELb1ELb1ELb1ELb0ELb1ELb0ELb0EEENS1_21CollectiveEpilogueFwdINS6_IJSA_NS7_ILi256EEESB_EEES9_SE_SG_Li256ELb1ELb1ELb0ELb0EEENS1_36VarlenDynamicPersistentTileSchedulerILi128ELi96ELi256ELi128ELb0ELb1ELb1ELb1ELb0ELb1EEEEEEEEEvNT_6ParamsE)
        /*0098*/ 	.word	0x00000004


	//----- nvinfo : EIATTR_FRAME_SIZE
	.align		4
.L_36:
        /*009c*/ 	.byte	0x04, 0x11
        /*009e*/ 	.short	(.L_38 - .L_37)
	.align		4
.L_37:
        /*00a0*/ 	.word	index@(_ZN7cutlass13device_kernelIN5flash11enable_sm90INS1_16FlashAttnFwdSm90INS1_25CollectiveMainloopFwdSm90ILi2EN4cute5tupleIJNS5_1CILi1EEES8_S8_EEENS6_IJNS7_ILi128EEENS7_ILi96EEENS7_ILi64EEEEEELi256ENS_6half_tEfNS_4arch4Sm90ELb0ELb1ELb1ELb1ELb1ELb1ELb1ELb1ELb0ELb1ELb0ELb0EEENS1_21CollectiveEpilogueFwdINS6_IJSA_NS7_ILi256EEESB_EEES9_SE_SG_Li256ELb1ELb1ELb0ELb0EEENS1_36VarlenDynamicPersistentTileSchedulerILi128ELi96ELi256ELi128ELb0ELb1ELb1ELb1ELb0ELb1EEEEEEEEEvNT_6ParamsE)
        /*00a4*/ 	.word	0x00000000


	//----- nvinfo : EIATTR_REGCOUNT
	.align		4
.L_38:
        /*00a8*/ 	.byte	0x04, 0x2f
        /*00aa*/ 	.short	(.L_40 - .L_39)
	.align		4
.L_39:
        /*00ac*/ 	.word	index@(_ZN7cutlass13device_kernelIN5flash11enable_sm90INS1_16FlashAttnFwdSm90INS1_25CollectiveMainloopFwdSm90ILi2EN4cute5tupleIJNS5_1CILi1EEES8_S8_EEENS6_IJNS7_ILi128EEENS7_ILi96EEENS7_ILi64EEEEEELi256ENS_6half_tEfNS_4arch4Sm90ELb0ELb1ELb1ELb1ELb1ELb0ELb1ELb1ELb0ELb1ELb0ELb0EEENS1_21CollectiveEpilogueFwdINS6_IJSA_NS7_ILi256EEESB_EEES9_SE_SG_Li256ELb1ELb1ELb0ELb0EEENS1_36VarlenDynamicPersistentTileSchedulerILi128ELi96ELi256ELi128ELb0ELb1ELb1ELb1ELb0ELb1EEEEEEEEEvNT_6ParamsE)
        /*00b0*/ 	.word	0x00000004


	//----- nvinfo : EIATTR_FRAME_SIZE
	.align		4
.L_40:
        /*00b4*/ 	.byte	0x04, 0x11
        /*00b6*/ 	.short	(.L_42 - .L_41)
	.align		4
.L_41:
        /*00b8*/ 	.word	index@(_ZN7cutlass13device_kernelIN5flash11enable_sm90INS1_16FlashAttnFwdSm90INS1_25CollectiveMainloopFwdSm90ILi2EN4cute5tupleIJNS5_1CILi1EEES8_S8_EEENS6_IJNS7_ILi128EEENS7_ILi96EEENS7_ILi64EEEEEELi256ENS_6half_tEfNS_4arch4Sm90ELb0ELb1ELb1ELb1ELb1ELb0ELb1ELb1ELb0ELb1ELb0ELb0EEENS1_21CollectiveEpilogueFwdINS6_IJSA_NS7_ILi256EEESB_EEES9_SE_SG_Li256ELb1ELb1ELb0ELb0EEENS1_36VarlenDynamicPersistentTileSchedulerILi128ELi96ELi256ELi128ELb0ELb1ELb1ELb1ELb0ELb1EEEEEEEEEvNT_6ParamsE)
        /*00bc*/ 	.word	0x00000000


	//----- nvinfo : EIATTR_REGCOUNT
	.align		4
.L_42:
        /*00c0*/ 	.byte	0x04, 0x2f
        /*00c2*/ 	.short	(.L_44 - .L_43)
	.align		4
.L_43:
        /*00c4*/ 	.word	index@(_ZN7cutlass13device_kernelIN5flash11enable_sm90INS1_16FlashAttnFwdSm90INS1_25CollectiveMainloopFwdSm90ILi2EN4cute5tupleIJNS5_1CILi1EEES8_S8_EEENS6_IJNS7_ILi128EEENS7_ILi96EEENS7_ILi64EEEEEELi256ENS_6half_tEfNS_4arch4Sm90ELb0ELb1ELb1ELb1ELb1ELb1ELb0ELb1ELb0ELb1ELb0ELb0EEENS1_21CollectiveEpilogueFwdINS6_IJSA_NS7_ILi256EEESB_EEES9_SE_SG_Li256ELb1ELb1ELb0ELb0EEENS1_36VarlenDynamicPersistentTileSchedulerILi128ELi96ELi256ELi128ELb0ELb1ELb1ELb1ELb0ELb1EEEEEEEEEvNT_6ParamsE)
        /*00c8*/ 	.word	0x00000004


	//----- nvinfo : EIATTR_FRAME_SIZE
	.align		4
.L_44:
        /*00cc*/ 	.byte	0x04, 0x11
        /*00ce*/ 	.short	(.L_46 - .L_45)
	.align		4
.L_45:
        /*00d0*/ 	.word	index@(_ZN7cutlass13device_kernelIN5flash11enable_sm90INS1_16FlashAttnFwdSm90INS1_25CollectiveMainloopFwdSm90ILi2EN4cute5tupleIJNS5_1CILi1EEES8_S8_EEENS6_IJNS7_ILi128EEENS7_ILi96EEENS7_ILi64EEEEEELi256ENS_6half_tEfNS_4arch4Sm90ELb0ELb1ELb1ELb1ELb1ELb1ELb0ELb1ELb0ELb1ELb0ELb0EEENS1_21CollectiveEpilogueFwdINS6_IJSA_NS7_ILi256EEESB_EEES9_SE_SG_Li256ELb1ELb1ELb0ELb0EEENS1_36VarlenDynamicPersistentTileSchedulerILi128ELi96ELi256ELi128ELb0ELb1ELb1ELb1ELb0ELb1EEEEEEEEEvNT_6ParamsE)
        /*00d4*/ 	.word	0x00000000


	//----- nvinfo : EIATTR_REGCOUNT
	.align		4
.L_46:
        /*00d8*/ 	.byte	0x04, 0x2f
        /*00da*/ 	.short	(.L_48 - .L_47)
	.align		4
.L_47:
        /*00dc*/ 	.word	index@(_ZN7cutlass13device_kernelIN5flash11enable_sm90INS1_16FlashAttnFwdSm90INS1_25CollectiveMainloopFwdSm90ILi2EN4cute5tupleIJNS5_1CILi1EEES8_S8_EEENS6_IJNS7_ILi128EEENS7_ILi96EEENS7_ILi64EEEEEELi256ENS_6half_tEfNS_4arch4Sm90ELb0ELb1ELb1ELb1ELb1ELb0ELb0ELb1ELb0ELb1ELb0ELb0EEENS1_21CollectiveEpilogueFwdINS6_IJSA_NS7_ILi256EEESB_EEES9_SE_SG_Li256ELb1ELb1ELb0ELb0EEENS1_36VarlenDynamicPersistentTileSchedulerILi128ELi96ELi256ELi128ELb0ELb1ELb1ELb1ELb0ELb1EEEEEEEEEvNT_6ParamsE)
        /*00e0*/ 	.word	0x00000004


	//----- nvinfo : EIATTR_FRAME_SIZE
	.align		4
.L_48:
        /*00e4*/ 	.byte	0x04, 0x11
        /*00e6*/ 	.short	(.L_50 - .L_49)
	.align		4
.L_49:
        /*00e8*/ 	.word	index@(_ZN7cutlass13device_kernelIN5flash11enable_sm90INS1_16FlashAttnFwdSm90INS1_25CollectiveMainloopFwdSm90ILi2EN4cute5tupleIJNS5_1CILi1EEES8_S8_EEENS6_IJNS7_ILi128EEENS7_ILi96EEENS7_ILi64EEEEEELi256ENS_6half_tEfNS_4arch4Sm90ELb0ELb1ELb1ELb1ELb1ELb0ELb0ELb1ELb0ELb1ELb0ELb0EEENS1_21CollectiveEpilogueFwdINS6_IJSA_NS7_ILi256EEESB_EEES9_SE_SG_Li256ELb1ELb1ELb0ELb0EEENS1_36VarlenDynamicPersistentTileSchedulerILi128ELi96ELi256ELi128ELb0ELb1ELb1ELb1ELb0ELb1EEEEEEEEEvNT_6ParamsE)
        /*00ec*/ 	.word	0x00000000


	//----- nvinfo : EIATTR_REGCOUNT
	.align		4
.L_50:
        /*00f0*/ 	.byte	0x04, 0x2f
        /*00f2*/ 	.short	(.L_52 - .L_51)
	.align		4
.L_51:
        /*00f4*/ 	.word	index@(_ZN7cutlass13device_kernelIN5flash11enable_sm90INS1_16FlashAttnFwdSm90INS1_25CollectiveMainloopFwdSm90ILi2EN4cute5tupleIJNS5_1CILi1EEES8_S8_EEENS6_IJNS7_ILi128EEENS7_ILi96EEENS7_ILi64EEEEEELi256ENS_6half_tEfNS_4arch4Sm90ELb0ELb1ELb1ELb0ELb1ELb0ELb1ELb1ELb0ELb1ELb0ELb0EEENS1_21CollectiveEpilogueFwdINS6_IJSA_NS7_ILi256EEESB_EEES9_SE_SG_Li256ELb0ELb1ELb0ELb0EEENS1_30DynamicPersistentTileSchedulerILi256ELi128ELb0ELb1ELb1EEEEEEEEEvNT_6ParamsE)
        /*00f8*/ 	.word	0x00000004


	//----- nvinfo : EIATTR_FRAME_SIZE
	.align		4
.L_52:
        /*00fc*/ 	.byte	0x04, 0x11
        /*00fe*/ 	.short	(.L_54 - .L_53)
	.align		4
.L_53:
        /*0100*/ 	.word	index@(_ZN7cutlass13device_kernelIN5flash11enable_sm90INS1_16FlashAttnFwdSm90INS1_25CollectiveMainloopFwdSm90ILi2EN4cute5tupleIJNS5_1CILi1EEES8_S8_EEENS6_IJNS7_ILi128EEENS7_ILi96EEENS7_ILi64EEEEEELi256ENS_6half_tEfNS_4arch4Sm90ELb0ELb1ELb1ELb0ELb1ELb0ELb1ELb1ELb0ELb1ELb0ELb0EEENS1_21CollectiveEpilogueFwdINS6_IJSA_NS7_ILi256EEESB_EEES9_SE_SG_Li256ELb0ELb1ELb0ELb0EEENS1_30DynamicPersistentTileSchedulerILi256ELi128ELb0ELb1ELb1EEEEEEEEEvNT_6ParamsE)
        /*0104*/ 	.word	0x00000000


	//----- nvinfo : EIATTR_REGCOUNT
	.align		4
.L_54:
        /*0108*/ 	.byte	0x04, 0x2f
        /*010a*/ 	.short	(.L_56 - .L_55)
	.align		4
.L_55:
        /*010c*/ 	.word	index@(_ZN7cutlass13device_kernelIN5flash11enable_sm90INS1_16FlashAttnFwdSm90INS1_25CollectiveMainloopFwdSm90ILi2EN4cute5tupleIJNS5_1CILi1EEES8_S8_EEENS6_IJNS7_ILi128EEENS7_ILi96EEENS7_ILi64EEEEEELi256ENS_6half_tEfNS_4arch4Sm90ELb0ELb1ELb1ELb0ELb1ELb0ELb0ELb1ELb0ELb1ELb0ELb0EEENS1_21CollectiveEpilogueFwdINS6_IJSA_NS7_ILi256EEESB_EEES9_SE_SG_Li256ELb0ELb1ELb0ELb0EEENS1_30DynamicPersistentTileSchedulerILi256ELi128ELb0ELb1ELb1EEEEEEEEEvNT_6ParamsE)
        /*0110*/ 	.word	0x00000004


	//----- nvinfo : EIATTR_FRAME_SIZE
	.align		4
.L_56:
        /*0114*/ 	.byte	0x04, 0x11
        /*0116*/ 	.short	(.L_58 - .L_57)
	.align		4
.L_57:
        /*0118*/ 	.word	index@(_ZN7cutlass13device_kernelIN5flash11enable_sm90INS1_16FlashAttnFwdSm90INS1_25CollectiveMainloopFwdSm90ILi2EN4cute5tupleIJNS5_1CILi1EEES8_S8_EEENS6_IJNS7_ILi128EEENS7_ILi96EEENS7_ILi64EEEEEELi256ENS_6half_tEfNS_4arch4Sm90ELb0ELb1ELb1ELb0ELb1ELb0ELb0ELb1ELb0ELb1ELb0ELb0EEENS1_21CollectiveEpilogueFwdINS6_IJSA_NS7_ILi256EEESB_EEES9_SE_SG_Li256ELb0ELb1ELb0ELb0EEENS1_30DynamicPersistentTileSchedulerILi256ELi128ELb0ELb1ELb1EEEEEEEEEvNT_6ParamsE)
        /*011c*/ 	.word	0x00000000


	//----- nvinfo : EIATTR_REGCOUNT
	.align		4
.L_58:
        /*0120*/ 	.byte	0x04, 0x2f
        /*0122*/ 	.short	(.L_60 - .L_59)
	.align		4
.L_59:
        /*0124*/ 	.word	index@(_ZN7cutlass13device_kernelIN5flash11enable_sm90INS1_16FlashAttnFwdSm90INS1_25CollectiveMainloopFwdSm90ILi2EN4cute5tupleIJNS5_1CILi1EEES8_S8_EEENS6_IJNS7_ILi128EEENS7_ILi96EEENS7_ILi64EEEEEELi256ENS_6half_tEfNS_4arch4Sm90ELb0ELb0ELb1ELb1ELb1ELb1ELb1ELb1ELb0ELb1ELb0ELb0EEENS1_21CollectiveEpilogueFwdINS6_IJSA_NS7_ILi256EEESB_EEES9_SE_SG_Li256ELb1ELb1ELb0ELb0EEENS1_36VarlenDynamicPersistentTileSchedulerILi128ELi96ELi256ELi128ELb0ELb1ELb1ELb0ELb1ELb1EEEEEEEEEvNT_6ParamsE)
        /*0128*/ 	.word	0x00000004


	//----- nvinfo : EIATTR_FRAME_SIZE
	.align		4
.L_60:
        /*012c*/ 	.byte	0x04, 0x11
        /*012e*/ 	.short	(.L_62 - .L_61)
	.align		4
.L_61:
        /*0130*/ 	.word	index@(_ZN7cutlass13device_kernelIN5flash11enable_sm90INS1_16FlashAttnFwdSm90INS1_25CollectiveMainloopFwdSm90ILi2EN4cute5tupleIJNS5_1CILi1EEES8_S8_EEENS6_IJNS7_ILi128EEENS7_ILi96EEENS7_ILi64EEEEEELi256ENS_6half_tEfNS_4arch4Sm90ELb0ELb0ELb1ELb1ELb1ELb1ELb1ELb1ELb0ELb1ELb0ELb0EEENS1_21CollectiveEpilogueFwdINS6_IJSA_NS7_ILi256EEESB_EEES9_SE_SG_Li256ELb1ELb1ELb0ELb0EEENS1_36VarlenDynamicPersistentTileSchedulerILi128ELi96ELi256ELi128ELb0ELb1ELb1ELb0ELb1ELb1EEEEEEEEEvNT_6ParamsE)
        /*0134*/ 	.word	0x00000000


	//----- nvinfo : EIATTR_REGCOUNT
	.align		4
.L_62:
        /*0138*/ 	.byte	0x04, 0x2f
        /*013a*/ 	.short	(.L_64 - .L_63)
	.align		4
.L_63:
        /*013c*/ 	.word	index@(_ZN7cutlass13device_kernelIN5flash11enable_sm90INS1_16FlashAttnFwdSm90INS1_25CollectiveMainloopFwdSm90ILi2EN4cute5tupleIJNS5_1CILi1EEES8_S8_EEENS6_IJNS7_ILi128EEENS7_ILi96EEENS7_ILi64EEEEEELi256ENS_6half_tEfNS_4arch4Sm90ELb0ELb0ELb1ELb1ELb1ELb0ELb1ELb1ELb0ELb1ELb0ELb0EEENS1_21CollectiveEpilogueFwdINS6_IJSA_NS7_ILi256EEESB_EEES9_SE_SG_Li256ELb1ELb1ELb0ELb0EEENS1_36VarlenDynamicPersistentTileSchedulerILi128ELi96ELi256ELi128ELb0ELb1ELb1ELb0ELb1ELb1EEEEEEEEEvNT_6ParamsE)
        /*0140*/ 	.word	0x00000004


	//----- nvinfo : EIATTR_FRAME_SIZE
	.align		4
.L_64:
        /*0144*/ 	.byte	0x04, 0x11
        /*0146*/ 	.short	(.L_66 - .L_65)
	.align		4
.L_65:
        /*0148*/ 	.word	index@(_ZN7cutlass13device_kernelIN5flash11enable_sm90INS1_16FlashAttnFwdSm90INS1_25CollectiveMainloopFwdSm90ILi2EN4cute5tupleIJNS5_1CILi1EEES8_S8_EEENS6_IJNS7_ILi128EEENS7_ILi96EEENS7_ILi64EEEEEELi256ENS_6half_tEfNS_4arch4Sm90ELb0ELb0ELb1ELb1ELb1ELb0ELb1ELb1ELb0ELb1ELb0ELb0EEENS1_21CollectiveEpilogueFwdINS6_IJSA_NS7_ILi256EEESB_EEES9_SE_SG_Li256ELb1ELb1ELb0ELb0EEENS1_36VarlenDynamicPersistentTileSchedulerILi128ELi96ELi256ELi128ELb0ELb1ELb1ELb0ELb1ELb1EEEEEEEEEvNT_6ParamsE)
        /*014c*/ 	.word	0x00000000


	//----- nvinfo : EIATTR_REGCOUNT
	.align		4
.L_66:
        /*0150*/ 	.byte	0x04, 0x2f
        /*0152*/ 	.short	(.L_68 - .L_67)
	.align		4
.L_67:
        /*0154*/ 	.word	index@(_ZN7cutlass13device_kernelIN5flash11enable_sm90INS1_16FlashAttnFwdSm90INS1_25CollectiveMainloopFwdSm90ILi2EN4cute5tupleIJNS5_1CILi1EEES8_S8_EEENS6_IJNS7_ILi128EEENS7_ILi96EEENS7_ILi64EEEEEELi256ENS_6half_tEfNS_4arch4Sm90ELb0ELb0ELb1ELb1ELb1ELb1ELb0ELb1ELb0ELb1ELb0ELb0EEENS1_21CollectiveEpilogueFwdINS6_IJSA_NS7_ILi256EEESB_EEES9_SE_SG_Li256ELb1ELb1ELb0ELb0EEENS1_36VarlenDynamicPersistentTileSchedulerILi128ELi96ELi256ELi128ELb0ELb1ELb1ELb0ELb1ELb1EEEEEEEEEvNT_6ParamsE)
        /*0158*/ 	.word	0x00000004


	//----- nvinfo : EIATTR_FRAME_SIZE
	.align		4
.L_68:
        /*015c*/ 	.byte	0x04, 0x11
        /*015e*/ 	.short	(.L_70 - .L_69)
	.align		4
.L_69:
        /*0160*/ 	.word	index@(_ZN7cutlass13device_kernelIN5flash11enable_sm90INS1_16FlashAttnFwdSm90INS1_25CollectiveMainloopFwdSm90ILi2EN4cute5tupleIJNS5_1CILi1EEES8_S8_EEENS6_IJNS7_ILi128EEENS7_ILi96EEENS7_ILi64EEEEEELi256ENS_6half_tEfNS_4arch4Sm90ELb0ELb0ELb1ELb1ELb1ELb1ELb0ELb1ELb0ELb1ELb0ELb0EEENS1_21CollectiveEpilogueFwdINS6_IJSA_NS7_ILi256EEESB_EEES9_SE_SG_Li256ELb1ELb1ELb0ELb0EEENS1_36VarlenDynamicPersistentTileSchedulerILi128ELi96ELi256ELi128ELb0ELb1ELb1ELb0ELb1ELb1EEEEEEEEEvNT_6ParamsE)
        /*0164*/ 	.word	0x00000000


	//----- nvinfo : EIATTR_REGCOUNT
	.align		4
.L_70:
        /*0168*/ 	.byte	0x04, 0x2f
        /*016a*/ 	.short	(.L_72 - .L_71)
	.align		4
.L_71:
        /*016c*/ 	.word	index@(_ZN7cutlass13device_kernelIN5flash11enable_sm90INS1_16FlashAttnFwdSm90INS1_25CollectiveMainloopFwdSm90ILi2EN4cute5tupleIJNS5_1CILi1EEES8_S8_EEENS6_IJNS7_ILi128EEENS7_ILi96EEENS7_ILi64EEEEEELi256ENS_6half_tEfNS_4arch4Sm90ELb0ELb0ELb1ELb1ELb1ELb0ELb0ELb1ELb0ELb1ELb0ELb0EEENS1_21CollectiveEpilogueFwdINS6_IJSA_NS7_ILi256EEESB_EEES9_SE_SG_Li256ELb1ELb1ELb0ELb0EEENS1_36VarlenDynamicPersistentTileSchedulerILi128ELi96ELi256ELi128ELb0ELb1ELb1ELb0ELb1ELb1EEEEEEEEEvNT_6ParamsE)
        /*0170*/ 	.word	0x00000004


	//----- nvinfo : EIATTR_FRAME_SIZE
	.align		4
.L_72:
        /*0174*/ 	.byte	0x04, 0x11
        /*0176*/ 	.short	(.L_74 - .L_73)
	.align		4
.L_73:
        /*0178*/ 	.word	index@(_ZN7cutlass13device_kernelIN5flash11enable_sm90INS1_16FlashAttnFwdSm90INS1_25CollectiveMainloopFwdSm90ILi2EN4cute5tupleIJNS5_1CILi1EEES8_S8_EEENS6_IJNS7_ILi128EEENS7_ILi96EEENS7_ILi64EEEEEELi256ENS_6half_tEfNS_4arch4Sm90ELb0ELb0ELb1ELb1ELb1ELb0ELb0ELb1ELb0ELb1ELb0ELb0EEENS1_21CollectiveEpilogueFwdINS6_IJSA_NS7_ILi256EEESB_EEES9_SE_SG_Li256ELb1ELb1ELb0ELb0EEENS1_36VarlenDynamicPersistentTileSchedulerILi128ELi96ELi256ELi128ELb0ELb1ELb1ELb0ELb1ELb1EEEEEEEEEvNT_6ParamsE)
        /*017c*/ 	.word	0x00000000


	//----- nvinfo : EIATTR_REGCOUNT
	.align		4
.L_74:
        /*0180*/ 	.byte	0x04, 0x2f
        /*0182*/ 	.short	(.L_76 - .L_75)
	.align		4
.L_75:
        /*0184*/ 	.word	index@(_ZN7cutlass13device_kernelIN5flash11enable_sm90INS1_16FlashAttnFwdSm90INS1_25CollectiveMainloopFwdSm90ILi2EN4cute5tupleIJNS5_1CILi1EEES8_S8_EEENS6_IJNS7_ILi128EEENS7_ILi96EEENS7_ILi64EEEEEELi256ENS_6half_tEfNS_4arch4Sm90ELb0ELb0ELb1ELb0ELb1ELb0ELb1ELb1ELb0ELb1ELb0ELb0EEENS1_21CollectiveEpilogueFwdINS6_IJSA_NS7_ILi256EEESB_EEES9_SE_SG_Li256ELb0ELb1ELb0ELb0EEENS1_29StaticPersistentTileSchedulerILb0EEEEEEEEEvNT_6ParamsE)
        /*0188*/ 	.word	0x00000004


	//----- nvinfo : EIATTR_FRAME_SIZE
	.align		4
.L_76:
        /*018c*/ 	.byte	0x04, 0x11
        /*018e*/ 	.short	(.L_78 - .L_77)
	.align		4
.L_77:
        /*0190*/ 	.word	index@(_ZN7cutlass13device_kernelIN5flash11enable_sm90INS1_16FlashAttnFwdSm90INS1_25CollectiveMainloopFwdSm90ILi2EN4cute5tupleIJNS5_1CILi1EEES8_S8_EEENS6_IJNS7_ILi128EEENS7_ILi96EEENS7_ILi64EEEEEELi256ENS_6half_tEfNS_4arch4Sm90ELb0ELb0ELb1ELb0ELb1ELb0ELb1ELb1ELb0ELb1ELb0ELb0EEENS1_21CollectiveEpilogueFwdINS6_IJSA_NS7_ILi256EEESB_EEES9_SE_SG_Li256ELb0ELb1ELb0ELb0EEENS1_29StaticPersistentTileSchedulerILb0EEEEEEEEEvNT_6ParamsE)
        /*0194*/ 	.word	0x00000000


	//----- nvinfo : EIATTR_REGCOUNT
	.align		4
.L_78:
        /*0198*/ 	.byte	0x04, 0x2f
        /*019a*/ 	.short	(.L_80 - .L_79)
	.align		4
.L_79:
        /*019c*/ 	.word	index@(_ZN7cutlass13device_kernelIN5flash11enable_sm90INS1_16FlashAttnFwdSm90INS1_25CollectiveMainloopFwdSm90ILi2EN4cute5tupleIJNS5_1CILi1EEES8_S8_EEENS6_IJNS7_ILi128EEENS7_ILi96EEENS7_ILi64EEEEEELi256ENS_6half_tEfNS_4arch4Sm90ELb0ELb0ELb1ELb0ELb1ELb0ELb0ELb1ELb0ELb1ELb0ELb0EEENS1_21CollectiveEpilogueFwdINS6_IJSA_NS7_ILi256EEESB_EEES9_SE_SG_Li256ELb0ELb1ELb0ELb0EEENS1_29StaticPersistentTileSchedulerILb0EEEEEEEEEvNT_6ParamsE)
        /*01a0*/ 	.word	0x00000004


	//----- nvinfo : EIATTR_FRAME_SIZE
	.align		4
.L_80:
        /*01a4*/ 	.byte	0x04, 0x11
        /*01a6*/ 	.short	(.L_82 - .L_81)
	.align		4
.L_81:
        /*01a8*/ 	.word	index@(_ZN7cutlass13device_kernelIN5flash11enable_sm90INS1_16FlashAttnFwdSm90INS1_25CollectiveMainloopFwdSm90ILi2EN4cute5tupleIJNS5_1CILi1EEES8_S8_EEENS6_IJNS7_ILi128EEENS7_ILi96EEENS7_ILi64EEEEEELi256ENS_6half_tEfNS_4arch4Sm90ELb0ELb0ELb1ELb0ELb1ELb0ELb0ELb1ELb0ELb1ELb0ELb0EEENS1_21CollectiveEpilogueFwdINS6_IJSA_NS7_ILi256EEESB_EEES9_SE_SG_Li256ELb0ELb1ELb0ELb0EEENS1_29StaticPersistentTileSchedulerILb0EEEEEEEEEvNT_6ParamsE)
        /*01ac*/ 	.word	0x00000000


	//----- nvinfo : EIATTR_MIN_STACK_SIZE
	.align		4
.L_82:
        /*01b0*/ 	.byte	0x04, 0x12
        /*01b2*/ 	.short	(.L_84 - .L_83)
	.align		4
.L_83:
        /*01b4*/ 	.word	index@(_ZN7cutlass13device_kernelIN5flash11enable_sm90INS1_16FlashAttnFwdSm90INS1_25CollectiveMainloopFwdSm90ILi2EN4cute5tupleIJNS5_1CILi1EEES8_S8_EEENS6_IJNS7_ILi128EEENS7_ILi96EEENS7_ILi64EEEEEELi256ENS_6half_tEfNS_4arch4Sm90ELb0ELb0ELb1ELb0ELb1ELb0ELb0ELb1ELb0ELb1ELb0ELb0EEENS1_21CollectiveEpilogueFwdINS6_IJSA_NS7_ILi256EEESB_EEES9_SE_SG_Li256ELb0ELb1ELb0ELb0EEENS1_29StaticPersistentTileSchedulerILb0EEEEEEEEEvNT_6ParamsE)
        /*01b8*/ 	.word	0x00000000


	//----- nvinfo : EIATTR_MIN_STACK_SIZE
	.align		4
.L_84:
        /*01bc*/ 	.byte	0x04, 0x12
        /*01be*/ 	.short	(.L_86 - .L_85)
	.align		4
.L_85:
        /*01c0*/ 	.word	index@(_ZN7cutlass13device_kernelIN5flash11enable_sm90INS1_16FlashAttnFwdSm90INS1_25CollectiveMainloopFwdSm90ILi2EN4cute5tupleIJNS5_1CILi1EEES8_S8_EEENS6_IJNS7_ILi128EEENS7_ILi96EEENS7_ILi64EEEEEELi256ENS_6half_tEfNS_4arch4Sm90ELb0ELb0ELb1ELb0ELb1ELb0ELb1ELb1ELb0ELb1ELb0ELb0EEENS1_21CollectiveEpilogueFwdINS6_IJSA_NS7_ILi256EEESB_EEES9_SE_SG_Li256ELb0ELb1ELb0ELb0EEENS1_29StaticPersistentTileSchedulerILb0EEEEEEEEEvNT_6ParamsE)
        /*01c4*/ 	.word	0x00000000


	//----- nvinfo : EIATTR_MIN_STACK_SIZE
	.align		4
.L_86:
        /*01c8*/ 	.byte	0x04, 0x12
        /*01ca*/ 	.short	(.L_88 - .L_87)
	.align		4
.L_87:
        /*01cc*/ 	.word	index@(_ZN7cutlass13device_kernelIN5flash11enable_sm90INS1_16FlashAttnFwdSm90INS1_25CollectiveMainloopFwdSm90ILi2EN4cute5tupleIJNS5_1CILi1EEES8_S8_EEENS6_IJNS7_ILi128EEENS7_ILi96EEENS7_ILi64EEEEEELi256ENS_6half_tEfNS_4arch4Sm90ELb0ELb0ELb1ELb1ELb1ELb0ELb0ELb1ELb0ELb1ELb0ELb0EEENS1_21CollectiveEpilogueFwdINS6_IJSA_NS7_ILi256EEESB_EEES9_SE_SG_Li256ELb1ELb1ELb0ELb0EEENS1_36VarlenDynamicPersistentTileSchedulerILi128ELi96ELi256ELi128ELb0ELb1ELb1ELb0ELb1ELb1EEEEEEEEEvNT_6ParamsE)
        /*01d0*/ 	.word	0x00000000


	//----- nvinfo : EIATTR_MIN_STACK_SIZE
	.align		4
.L_88:
        /*01d4*/ 	.byte	0x04, 0x12
        /*01d6*/ 	.short	(.L_90 - .L_89)
	.align		4
.L_89:
        /*01d8*/ 	.word	index@(_ZN7cutlass13device_kernelIN5flash11enable_sm90INS1_16FlashAttnFwdSm90INS1_25CollectiveMainloopFwdSm90ILi2EN4cute5tupleIJNS5_1CILi1EEES8_S8_EEENS6_IJNS7_ILi128EEENS7_ILi96EEENS7_ILi64EEEEEELi256ENS_6half_tEfNS_4arch4Sm90ELb0ELb0ELb1ELb1ELb1ELb1ELb0ELb1ELb0ELb1ELb0ELb0EEENS1_21CollectiveEpilogueFwdINS6_IJSA_NS7_ILi256EEESB_EEES9_SE_SG_Li256ELb1ELb1ELb0ELb0EEENS1_36VarlenDynamicPersistentTileSchedulerILi128ELi96ELi256ELi128ELb0ELb1ELb1ELb0ELb1ELb1EEEEEEEEEvNT_6ParamsE)
        /*01dc*/ 	.word	0x00000000


	//----- nvinfo : EIATTR_MIN_STACK_SIZE
	.align		4
.L_90:
        /*01e0*/ 	.byte	0x04, 0x12
        /*01e2*/ 	.short	(.L_92 - .L_91)
	.align		4
.L_91:
        /*01e4*/ 	.word	index@(_ZN7cutlass13device_kernelIN5flash11enable_sm90INS1_16FlashAttnFwdSm90INS1_25CollectiveMainloopFwdSm90ILi2EN4cute5tupleIJNS5_1CILi1EEES8_S8_EEENS6_IJNS7_ILi128EEENS7_ILi96EEENS7_ILi64EEEEEELi256ENS_6half_tEfNS_4arch4Sm90ELb0ELb0ELb1ELb1ELb1ELb0ELb1ELb1ELb0ELb1ELb0ELb0EEENS1_21CollectiveEpilogueFwdINS6_IJSA_NS7_ILi256EEESB_EEES9_SE_SG_Li256ELb1ELb1ELb0ELb0EEENS1_36VarlenDynamicPersistentTileSchedulerILi128ELi96ELi256ELi128ELb0ELb1ELb1ELb0ELb1ELb1EEEEEEEEEvNT_6ParamsE)
        /*01e8*/ 	.word	0x00000000


	//----- nvinfo : EIATTR_MIN_STACK_SIZE
	.align		4
.L_92:
        /*01ec*/ 	.byte	0x04, 0x12
        /*01ee*/ 	.short	(.L_94 - .L_93)
	.align		4
.L_93:
        /*01f0*/ 	.word	index@(_ZN7cutlass13device_kernelIN5flash11enable_sm90INS1_16FlashAttnFwdSm90INS1_25CollectiveMainloopFwdSm90ILi2EN4cute5tupleIJNS5_1CILi1EEES8_S8_EEENS6_IJNS7_ILi128EEENS7_ILi96EEENS7_ILi64EEEEEELi256ENS_6half_tEfNS_4arch4Sm90ELb0ELb0ELb1ELb1ELb1ELb1ELb1ELb1ELb0ELb1ELb0ELb0EEENS1_21CollectiveEpilogueFwdINS6_IJSA_NS7_ILi256EEESB_EEES9_SE_SG_Li256ELb1ELb1ELb0ELb0EEENS1_36VarlenDynamicPersistentTileSchedulerILi128ELi96ELi256ELi128ELb0ELb1ELb1ELb0ELb1ELb1EEEEEEEEEvNT_6ParamsE)
        /*01f4*/ 	.word	0x00000000


	//----- nvinfo : EIATTR_MIN_STACK_SIZE
	.align		4
.L_94:
        /*01f8*/ 	.byte	0x04, 0x12
        /*01fa*/ 	.short	(.L_96 - .L_95)
	.align		4
.L_95:
        /*01fc*/ 	.word	index@(_ZN7cutlass13device_kernelIN5flash11enable_sm90INS1_16FlashAttnFwdSm90INS1_25CollectiveMainloopFwdSm90ILi2EN4cute5tupleIJNS5_1CILi1EEES8_S8_EEENS6_IJNS7_ILi128EEENS7_ILi96EEENS7_ILi64EEEEEELi256ENS_6half_tEfNS_4arch4Sm90ELb0ELb1ELb1ELb0ELb1ELb0ELb0ELb1ELb0ELb1ELb0ELb0EEENS1_21CollectiveEpilogueFwdINS6_IJSA_NS7_ILi256EEESB_EEES9_SE_SG_Li256ELb0ELb1ELb0ELb0EEENS1_30DynamicPersistentTileSchedulerILi256ELi128ELb0ELb1ELb1EEEEEEEEEvNT_6ParamsE)
        /*0200*/ 	.word	0x00000000


	//----- nvinfo : EIATTR_MIN_STACK_SIZE
	.align		4
.L_96:
        /*0204*/ 	.byte	0x04, 0x12
        /*0206*/ 	.short	(.L_98 - .L_97)
	.align		4
.L_97:
        /*0208*/ 	.word	index@(_ZN7cutlass13device_kernelIN5flash11enable_sm90INS1_16FlashAttnFwdSm90INS1_25CollectiveMainloopFwdSm90ILi2EN4cute5tupleIJNS5_1CILi1EEES8_S8_EEENS6_IJNS7_ILi128EEENS7_ILi96EEENS7_ILi64EEEEEELi256ENS_6half_tEfNS_4arch4Sm90ELb0ELb1ELb1ELb0ELb1ELb0ELb1ELb1ELb0ELb1ELb0ELb0EEENS1_21CollectiveEpilogueFwdINS6_IJSA_NS7_ILi256EEESB_EEES9_SE_SG_Li256ELb0ELb1ELb0ELb0EEENS1_30DynamicPersistentTileSchedulerILi256ELi128ELb0ELb1ELb1EEEEEEEEEvNT_6ParamsE)
        /*020c*/ 	.word	0x00000000


	//----- nvinfo : EIATTR_MIN_STACK_SIZE
	.align		4
.L_98:
        /*0210*/ 	.byte	0x04, 0x12
        /*0212*/ 	.short	(.L_100 - .L_99)
	.align		4
.L_99:
        /*0214*/ 	.word	index@(_ZN7cutlass13device_kernelIN5flash11enable_sm90INS1_16FlashAttnFwdSm90INS1_25CollectiveMainloopFwdSm90ILi2EN4cute5tupleIJNS5_1CILi1EEES8_S8_EEENS6_IJNS7_ILi128EEENS7_ILi96EEENS7_ILi64EEEEEELi256ENS_6half_tEfNS_4arch4Sm90ELb0ELb1ELb1ELb1ELb1ELb0ELb0ELb1ELb0ELb1ELb0ELb0EEENS1_21CollectiveEpilogueFwdINS6_IJSA_NS7_ILi256EEESB_EEES9_SE_SG_Li256ELb1ELb1ELb0ELb0EEENS1_36VarlenDynamicPersistentTileSchedulerILi128ELi96ELi256ELi128ELb0ELb1ELb1ELb1ELb0ELb1EEEEEEEEEvNT_6ParamsE)
        /*0218*/ 	.word	0x00000000


	//----- nvinfo : EIATTR_MIN_STACK_SIZE
	.align		4
.L_100:
        /*021c*/ 	.byte	0x04, 0x12
        /*021e*/ 	.short	(.L_102 - .L_101)
	.align		4
.L_101:
        /*0220*/ 	.word	index@(_ZN7cutlass13device_kernelIN5flash11enable_sm90INS1_16FlashAttnFwdSm90INS1_25CollectiveMainloopFwdSm90ILi2EN4cute5tupleIJNS5_1CILi1EEES8_S8_EEENS6_IJNS7_ILi128EEENS7_ILi96EEENS7_ILi64EEEEEELi256ENS_6half_tEfNS_4arch4Sm90ELb0ELb1ELb1ELb1ELb1ELb1ELb0ELb1ELb0ELb1ELb0ELb0EEENS1_21CollectiveEpilogueFwdINS6_IJSA_NS7_ILi256EEESB_EEES9_SE_SG_Li256ELb1ELb1ELb0ELb0EEENS1_36VarlenDynamicPersistentTileSchedulerILi128ELi96ELi256ELi128ELb0ELb1ELb1ELb1ELb0ELb1EEEEEEEEEvNT_6ParamsE)
        /*0224*/ 	.word	0x00000000


	//----- nvinfo : EIATTR_MIN_STACK_SIZE
	.align		4
.L_102:
        /*0228*/ 	.byte	0x04, 0x12
        /*022a*/ 	.short	(.L_104 - .L_103)
	.align		4
.L_103:
        /*022c*/ 	.word	index@(_ZN7cutlass13device_kernelIN5flash11enable_sm90INS1_16FlashAttnFwdSm90INS1_25CollectiveMainloopFwdSm90ILi2EN4cute5tupleIJNS5_1CILi1EEES8_S8_EEENS6_IJNS7_ILi128EEENS7_ILi96EEENS7_ILi64EEEEEELi256ENS_6half_tEfNS_4arch4Sm90ELb0ELb1ELb1ELb1ELb1ELb0ELb1ELb1ELb0ELb1ELb0ELb0EEENS1_21CollectiveEpilogueFwdINS6_IJSA_NS7_ILi256EEESB_EEES9_SE_SG_Li256ELb1ELb1ELb0ELb0EEENS1_36VarlenDynamicPersistentTileSchedulerILi128ELi96ELi256ELi128ELb0ELb1ELb1ELb1ELb0ELb1EEEEEEEEEvNT_6ParamsE)
        /*0230*/ 	.word	0x00000000


	//----- nvinfo : EIATTR_MIN_STACK_SIZE
	.align		4
.L_104:
        /*0234*/ 	.byte	0x04, 0x12
        /*0236*/ 	.short	(.L_106 - .L_105)
	.align		4
.L_105:
        /*0238*/ 	.word	index@(_ZN7cutlass13device_kernelIN5flash11enable_sm90INS1_16FlashAttnFwdSm90INS1_25CollectiveMainloopFwdSm90ILi2EN4cute5tupleIJNS5_1CILi1EEES8_S8_EEENS6_IJNS7_ILi128EEENS7_ILi96EEENS7_ILi64EEEEEELi256ENS_6half_tEfNS_4arch4Sm90ELb0ELb1ELb1ELb1ELb1ELb1ELb1ELb1ELb0ELb1ELb0ELb0EEENS1_21CollectiveEpilogueFwdINS6_IJSA_NS7_ILi256EEESB_EEES9_SE_SG_Li256ELb1ELb1ELb0ELb0EEENS1_36VarlenDynamicPersistentTileSchedulerILi128ELi96ELi256ELi128ELb0ELb1ELb1ELb1ELb0ELb1EEEEEEEEEvNT_6ParamsE)
        /*023c*/ 	.word	0x00000000


	//----- nvinfo : EIATTR_MIN_STACK_SIZE
	.align		4
.L_106:
        /*0240*/ 	.byte	0x04, 0x12
        /*0242*/ 	.short	(.L_108 - .L_107)
	.align		4
.L_107:
        /*0244*/ 	.word	index@(_ZN7cutlass13device_kernelIN5flash11enable_sm90INS1_16FlashAttnFwdSm90INS1_25CollectiveMainloopFwdSm90ILi2EN4cute5tupleIJNS5_1CILi1EEES8_S8_EEENS6_IJNS7_ILi128EEENS7_ILi96EEENS7_ILi64EEEEEELi256ENS_6half_tEfNS_4arch4Sm90ELb1ELb0ELb1ELb0ELb1ELb0ELb0ELb1ELb0ELb1ELb0ELb0EEENS1_21CollectiveEpilogueFwdINS6_IJSA_NS7_ILi256EEESB_EEES9_SE_SG_Li256ELb0ELb1ELb0ELb0EEENS1_30DynamicPersistentTileSchedulerILi256ELi128ELb0ELb1ELb1EEEEEEEEEvNT_6ParamsE)
        /*0248*/ 	.word	0x00000000


	//----- nvinfo : EIATTR_MIN_STACK_SIZE
	.align		4
.L_108:
        /*024c*/ 	.byte	0x04, 0x12
        /*024e*/ 	.short	(.L_110 - .L_109)
	.align		4
.L_109:
        /*0250*/ 	.word	index@(_ZN7cutlass13device_kernelIN5flash11enable_sm90INS1_16FlashAttnFwdSm90INS1_25CollectiveMainloopFwdSm90ILi2EN4cute5tupleIJNS5_1CILi1EEES8_S8_EEENS6_IJNS7_ILi128EEENS7_ILi96EEENS7_ILi64EEEEEELi256ENS_6half_tEfNS_4arch4Sm90ELb1ELb0ELb1ELb0ELb1ELb0ELb1ELb1ELb0ELb1ELb0ELb0EEENS1_21CollectiveEpilogueFwdINS6_IJSA_NS7_ILi256EEESB_EEES9_SE_SG_Li256ELb0ELb1ELb0ELb0EEENS1_30DynamicPersistentTileSchedulerILi256ELi128ELb0ELb1ELb1EEEEEEEEEvNT_6ParamsE)
        /*0254*/ 	.word	0x00000000


	//----- nvinfo : EIATTR_MIN_STACK_SIZE
	.align		4
.L_110:
        /*0258*/ 	.byte	0x04, 0x12
        /*025a*/ 	.short	(.L_112 - .L_111)
	.align		4
.L_111:
        /*025c*/ 	.word	index@(_ZN7cutlass13device_kernelIN5flash11enable_sm90INS1_16FlashAttnFwdSm90INS1_25CollectiveMainloopFwdSm90ILi2EN4cute5tupleIJNS5_1CILi1EEES8_S8_EEENS6_IJNS7_ILi128EEENS7_ILi96EEENS7_ILi64EEEEEELi256ENS_6half_tEfNS_4arch4Sm90ELb1ELb0ELb1ELb1ELb1ELb0ELb0ELb1ELb0ELb1ELb0ELb0EEENS1_21CollectiveEpilogueFwdINS6_IJSA_NS7_ILi256EEESB_EEES9_SE_SG_Li256ELb1ELb1ELb0ELb0EEENS1_36VarlenDynamicPersistentTileSchedulerILi128ELi96ELi256ELi128ELb0ELb1ELb1ELb1ELb1ELb1EEEEEEEEEvNT_6ParamsE)
        /*0260*/ 	.word	0x00000000


	//----- nvinfo : EIATTR_MIN_STACK_SIZE
	.align		4
.L_112:
        /*0264*/ 	.byte	0x04, 0x12
        /*0266*/ 	.short	(.L_114 - .L_113)
	.align		4
.L_113:
        /*0268*/ 	.word	index@(_ZN7cutlass13device_kernelIN5flash11enable_sm90INS1_16FlashAttnFwdSm90INS1_25CollectiveMainloopFwdSm90ILi2EN4cute5tupleIJNS5_1CILi1EEES8_S8_EEENS6_IJNS7_ILi128EEENS7_ILi96EEENS7_ILi64EEEEEELi256ENS_6half_tEfNS_4arch4Sm90ELb1ELb0ELb1ELb1ELb1ELb1ELb0ELb1ELb0ELb1ELb0ELb0EEENS1_21CollectiveEpilogueFwdINS6_IJSA_NS7_ILi256EEESB_EEES9_SE_SG_Li256ELb1ELb1ELb0ELb0EEENS1_36VarlenDynamicPersistentTileSchedulerILi128ELi96ELi256ELi128ELb0ELb1ELb1ELb1ELb1ELb1EEEEEEEEEvNT_6ParamsE)
        /*026c*/ 	.word	0x00000000


	//----- nvinfo : EIATTR_MIN_STACK_SIZE
	.align		4
.L_114:
        /*0270*/ 	.byte	0x04, 0x12
        /*0272*/ 	.short	(.L_116 - .L_115)
	.align		4
.L_115:
        /*0274*/ 	.word	index@(_ZN7cutlass13device_kernelIN5flash11enable_sm90INS1_16FlashAttnFwdSm90INS1_25CollectiveMainloopFwdSm90ILi2EN4cute5tupleIJNS5_1CILi1EEES8_S8_EEENS6_IJNS7_ILi128EEENS7_ILi96EEENS7_ILi64EEEEEELi256ENS_6half_tEfNS_4arch4Sm90ELb1ELb0ELb1ELb1ELb1ELb0ELb1ELb1ELb0ELb1ELb0ELb0EEENS1_21CollectiveEpilogueFwdINS6_IJSA_NS7_ILi256EEESB_EEES9_SE_SG_Li256ELb1ELb1ELb0ELb0EEENS1_36VarlenDynamicPersistentTileSchedulerILi128ELi96ELi256ELi128ELb0ELb1ELb1ELb1ELb1ELb1EEEEEEEEEvNT_6ParamsE)
        /*0278*/ 	.word	0x00000000


	//----- nvinfo : EIATTR_MIN_STACK_SIZE
	.align		4
.L_116:
        /*027c*/ 	.byte	0x04, 0x12
        /*027e*/ 	.short	(.L_118 - .L_117)
	.align		4
.L_117:
        /*0280*/ 	.word	index@(_ZN7cutlass13device_kernelIN5flash11enable_sm90INS1_16FlashAttnFwdSm90INS1_25CollectiveMainloopFwdSm90ILi2EN4cute5tupleIJNS5_1CILi1EEES8_S8_EEENS6_IJNS7_ILi128EEENS7_ILi96EEENS7_ILi64EEEEEELi256ENS_6half_tEfNS_4arch4Sm90ELb1ELb0ELb1ELb1ELb1ELb1ELb1ELb1ELb0ELb1ELb0ELb0EEENS1_21CollectiveEpilogueFwdINS6_IJSA_NS7_ILi256EEESB_EEES9_SE_SG_Li256ELb1ELb1ELb0ELb0EEENS1_36VarlenDynamicPersistentTileSchedulerILi128ELi96ELi256ELi128ELb0ELb1ELb1ELb1ELb1ELb1EEEEEEEEEvNT_6ParamsE)
        /*0284*/ 	.word	0x00000000
.L_118:


//--------------------- .nv.compat                --------------------------
	.section	.nv.compat,"",@"SHT_CUDA_COMPAT_INFO"
	.align	4
        /*0000*/ 	.byte	0x02, 0x09, 0x01, 0x00, 0x02, 0x02, 0x01, 0x00, 0x02, 0x05, 0x05, 0x00, 0x03, 0x07, 0x01, 0x01
        /*0010*/ 	.byte	0x02, 0x03, 0x00, 0x00, 0x02, 0x06, 0x01, 0x00, 0x04, 0x0b, 0x08, 0x00, 0x09, 0x00, 0x00, 0x00
        /*0020*/ 	.byte	0x00, 0x00, 0x00, 0x00


//--------------------- .nv.info._ZN7cutlass13device_kernelIN5flash11enable_sm90INS1_16FlashAttnFwdSm90INS1_25CollectiveMainloopFwdSm90ILi2EN4cute5tupleIJNS5_1CILi1EEES8_S8_EEENS6_IJNS7_ILi128EEENS7_ILi96EEENS7_ILi64EEEEEELi256ENS_6half_tEfNS_4arch4Sm90ELb0ELb0ELb1ELb0ELb1ELb0ELb0ELb1ELb0ELb1ELb0ELb0EEENS1_21CollectiveEpilogueFwdINS6_IJSA_NS7_ILi256EEESB_EEES9_SE_SG_Li256ELb0ELb1ELb0ELb0EEENS1_29StaticPersistentTileSchedulerILb0EEEEEEEEEvNT_6ParamsE --------------------------
	.section	.nv.info._ZN7cutlass13device_kernelIN5flash11enable_sm90INS1_16FlashAttnFwdSm90INS1_25CollectiveMainloopFwdSm90ILi2EN4cute5tupleIJNS5_1CILi1EEES8_S8_EEENS6_IJNS7_ILi128EEENS7_ILi96EEENS7_ILi64EEEEEELi256ENS_6half_tEfNS_4arch4Sm90ELb0ELb0ELb1ELb0ELb1ELb0ELb0ELb1ELb0ELb1ELb0ELb0EEENS1_21CollectiveEpilogueFwdINS6_IJSA_NS7_ILi256EEESB_EEES9_SE_SG_Li256ELb0ELb1ELb0ELb0EEENS1_29StaticPersistentTileSchedulerILb0EEEEEEEEEvNT_6ParamsE,"",@"SHT_CUDA_INFO"
	.sectionflags	@""
	.align	4


	//----- nvinfo : EIATTR_CUDA_API_VERSION
	.align		4
        /*0000*/ 	.byte	0x04, 0x37
        /*0002*/ 	.short	(.L_120 - .L_119)
.L_119:
        /*0004*/ 	.word	0x00000082


	//----- nvinfo : EIATTR_KPARAM_INFO
	.align		4
.L_120:
        /*0008*/ 	.byte	0x04, 0x17
        /*000a*/ 	.short	(.L_122 - .L_121)
.L_121:
        /*000c*/ 	.word	0x00000000
        /*0010*/ 	.short	0x0000
        /*0012*/ 	.short	0x0000
        /*0014*/ 	.byte	0x00, 0xf0, 0x01, 0x28


	//----- nvinfo : EIATTR_SPARSE_MMA_MASK
	.align		4
.L_122:
        /*0018*/ 	.byte	0x03, 0x50
        /*001a*/ 	.short	0x0000


	//----- nvinfo : EIATTR_MAXREG_COUNT
	.align		4
        /*001c*/ 	.byte	0x03, 0x1b
        /*001e*/ 	.short	0x00a8


	//----- nvinfo : EIATTR_MERCURY_ISA_VERSION
	.align		4
        /*0020*/ 	.byte	0x03, 0x5f
        /*0022*/ 	.short	0x0101


	//----- nvinfo : EIATTR_VRC_CTA_INIT_COUNT
	.align		4
        /*0024*/ 	.byte	0x02, 0x4a
	.zero		1
	.zero		1


	//----- nvinfo : EIATTR_EXIT_INSTR_OFFSETS
	.align		4
        /*0028*/ 	.byte	0x04, 0x1c
        /*002a*/ 	.short	(.L_124 - .L_123)


	//   ....[0]....
.L_123:
        /*002c*/ 	.word	0x00000010


	//----- nvinfo : EIATTR_MAX_THREADS
	.align		4
.L_124:
        /*0030*/ 	.byte	0x04, 0x05
        /*0032*/ 	.short	(.L_126 - .L_125)
.L_125:
        /*0034*/ 	.word	0x00000180
        /*0038*/ 	.word	0x00000001
        /*003c*/ 	.word	0x00000001


	//----- nvinfo : EIATTR_CBANK_PARAM_SIZE
	.align		4
.L_126:
        /*0040*/ 	.byte	0x03, 0x19
        /*0042*/ 	.short	0x0a00


	//----- nvinfo : EIATTR_PARAM_CBANK
	.align		4
        /*0044*/ 	.byte	0x04, 0x0a
        /*0046*/ 	.short	(.L_128 - .L_127)
	.align		4
.L_127:
        /*0048*/ 	.word	index@(.nv.constant0._ZN7cutlass13device_kernelIN5flash11enable_sm90INS1_16FlashAttnFwdSm90INS1_25CollectiveMainloopFwdSm90ILi2EN4cute5tupleIJNS5_1CILi1EEES8_S8_EEENS6_IJNS7_ILi128EEENS7_ILi96EEENS7_ILi64EEEEEELi256ENS_6half_tEfNS_4arch4Sm90ELb0ELb0ELb1ELb0ELb1ELb0ELb0ELb1ELb0ELb1ELb0ELb0EEENS1_21CollectiveEpilogueFwdINS6_IJSA_NS7_ILi256EEESB_EEES9_SE_SG_Li256ELb0ELb1ELb0ELb0EEENS1_29StaticPersistentTileSchedulerILb0EEEEEEEEEvNT_6ParamsE)
        /*004c*/ 	.short	0x0380
        /*004e*/ 	.short	0x0a00


	//----- nvinfo : EIATTR_SW_WAR
	.align		4
.L_128:
        /*0050*/ 	.byte	0x04, 0x36
        /*0052*/ 	.short	(.L_130 - .L_129)
.L_129:
        /*0054*/ 	.word	0x00000008
.L_130:


//--------------------- .nv.info._ZN7cutlass13device_kernelIN5flash11enable_sm90INS1_16FlashAttnFwdSm90INS1_25CollectiveMainloopFwdSm90ILi2EN4cute5tupleIJNS5_1CILi1EEES8_S8_EEENS6_IJNS7_ILi128EEENS7_ILi96EEENS7_ILi64EEEEEELi256ENS_6half_tEfNS_4arch4Sm90ELb0ELb0ELb1ELb0ELb1ELb0ELb1ELb1ELb0ELb1ELb0ELb0EEENS1_21CollectiveEpilogueFwdINS6_IJSA_NS7_ILi256EEESB_EEES9_SE_SG_Li256ELb0ELb1ELb0ELb0EEENS1_29StaticPersistentTileSchedulerILb0EEEEEEEEEvNT_6ParamsE --------------------------
	.section	.nv.info._ZN7cutlass13device_kernelIN5flash11enable_sm90INS1_16FlashAttnFwdSm90INS1_25CollectiveMainloopFwdSm90ILi2EN4cute5tupleIJNS5_1CILi1EEES8_S8_EEENS6_IJNS7_ILi128EEENS7_ILi96EEENS7_ILi64EEEEEELi256ENS_6half_tEfNS_4arch4Sm90ELb0ELb0ELb1ELb0ELb1ELb0ELb1ELb1ELb0ELb1ELb0ELb0EEENS1_21CollectiveEpilogueFwdINS6_IJSA_NS7_ILi256EEESB_EEES9_SE_SG_Li256ELb0ELb1ELb0ELb0EEENS1_29StaticPersistentTileSchedulerILb0EEEEEEEEEvNT_6ParamsE,"",@"SHT_CUDA_INFO"
	.sectionflags	@""
	.align	4


	//----- nvinfo : EIATTR_CUDA_API_VERSION
	.align		4
        /*0000*/ 	.byte	0x04, 0x37
        /*0002*/ 	.short	(.L_132 - .L_131)
.L_131:
        /*0004*/ 	.word	0x00000082


	//----- nvinfo : EIATTR_KPARAM_INFO
	.align		4
.L_132:
        /*0008*/ 	.byte	0x04, 0x17
        /*000a*/ 	.short	(.L_134 - .L_133)
.L_133:
        /*000c*/ 	.word	0x00000000
        /*0010*/ 	.short	0x0000
        /*0012*/ 	.short	0x0000
        /*0014*/ 	.byte	0x00, 0xf0, 0x01, 0x2c


	//----- nvinfo : EIATTR_SPARSE_MMA_MASK
	.align		4
.L_134:
        /*0018*/ 	.byte	0x03, 0x50
        /*001a*/ 	.short	0x0000


	//----- nvinfo : EIATTR_MAXREG_COUNT
	.align		4
        /*001c*/ 	.byte	0x03, 0x1b
        /*001e*/ 	.short	0x00a8


	//----- nvinfo : EIATTR_MERCURY_ISA_VERSION
	.align		4
        /*0020*/ 	.byte	0x03, 0x5f
        /*0022*/ 	.short	0x0101


	//----- nvinfo : EIATTR_VRC_CTA_INIT_COUNT
	.align		4
        /*0024*/ 	.byte	0x02, 0x4a
	.zero		1
	.zero		1


	//----- nvinfo : EIATTR_EXIT_INSTR_OFFSETS
	.align		4
        /*0028*/ 	.byte	0x04, 0x1c
        /*002a*/ 	.short	(.L_136 - .L_135)


	//   ....[0]....
.L_135:
        /*002c*/ 	.word	0x00000010


	//----- nvinfo : EIATTR_MAX_THREADS
	.align		4
.L_136:
        /*0030*/ 	.byte	0x04, 0x05
        /*0032*/ 	.short	(.L_138 - .L_137)
.L_137:
        /*0034*/ 	.word	0x00000180
        /*0038*/ 	.word	0x00000001
        /*003c*/ 	.word	0x00000001


	//----- nvinfo : EIATTR_CBANK_PARAM_SIZE
	.align		4
.L_138:
        /*0040*/ 	.byte	0x03, 0x19
        /*0042*/ 	.short	0x0b00


	//----- nvinfo : EIATTR_PARAM_CBANK
	.align		4
        /*0044*/ 	.byte	0x04, 0x0a
        /*0046*/ 	.short	(.L_140 - .L_139)
	.align		4
.L_139:
        /*0048*/ 	.word	index@(.nv.constant0._ZN7cutlass13device_kernelIN5flash11enable_sm90INS1_16FlashAttnFwdSm90INS1_25CollectiveMainloopFwdSm90ILi2EN4cute5tupleIJNS5_1CILi1EEES8_S8_EEENS6_IJNS7_ILi128EEENS7_ILi96EEENS7_ILi64EEEEEELi256ENS_6half_tEfNS_4arch4Sm90ELb0ELb0ELb1ELb0ELb1ELb0ELb1ELb1ELb0ELb1ELb0ELb0EEENS1_21CollectiveEpilogueFwdINS6_IJSA_NS7_ILi256EEESB_EEES9_SE_SG_Li256ELb0ELb1ELb0ELb0EEENS1_29StaticPersistentTileSchedulerILb0EEEEEEEEEvNT_6ParamsE)
        /*004c*/ 	.short	0x0380
        /*004e*/ 	.short	0x0b00


	//----- nvinfo : EIATTR_SW_WAR
	.align		4
.L_140:
        /*0050*/ 	.byte	0x04, 0x36
        /*0052*/ 	.short	(.L_142 - .L_141)
.L_141:
        /*0054*/ 	.word	0x00000008
.L_142:


//--------------------- .nv.info._ZN7cutlass13device_kernelIN5flash11enable_sm90INS1_16FlashAttnFwdSm90INS1_25CollectiveMainloopFwdSm90ILi2EN4cute5tupleIJNS5_1CILi1EEES8_S8_EEENS6_IJNS7_ILi128EEENS7_ILi96EEENS7_ILi64EEEEEELi256ENS_6half_tEfNS_4arch4Sm90ELb0ELb0ELb1ELb1ELb1ELb0ELb0ELb1ELb0ELb1ELb0ELb0EEENS1_21CollectiveEpilogueFwdINS6_IJSA_NS7_ILi256EEESB_EEES9_SE_SG_Li256ELb1ELb1ELb0ELb0EEENS1_36VarlenDynamicPersistentTileSchedulerILi128ELi96ELi256ELi128ELb0ELb1ELb1ELb0ELb1ELb1EEEEEEEEEvNT_6ParamsE --------------------------
	.section	.nv.info._ZN7cutlass13device_kernelIN5flash11enable_sm90INS1_16FlashAttnFwdSm90INS1_25CollectiveMainloopFwdSm90ILi2EN4cute5tupleIJNS5_1CILi1EEES8_S8_EEENS6_IJNS7_ILi128EEENS7_ILi96EEENS7_ILi64EEEEEELi256ENS_6half_tEfNS_4arch4Sm90ELb0ELb0ELb1ELb1ELb1ELb0ELb0ELb1ELb0ELb1ELb0ELb0EEENS1_21CollectiveEpilogueFwdINS6_IJSA_NS7_ILi256EEESB_EEES9_SE_SG_Li256ELb1ELb1ELb0ELb0EEENS1_36VarlenDynamicPersistentTileSchedulerILi128ELi96ELi256ELi128ELb0ELb1ELb1ELb0ELb1ELb1EEEEEEEEEvNT_6ParamsE,"",@"SHT_CUDA_INFO"
	.sectionflags	@""
	.align	4


	//----- nvinfo : EIATTR_CUDA_API_VERSION
	.align		4
        /*0000*/ 	.byte	0x04, 0x37
        /*0002*/ 	.short	(.L_144 - .L_143)
.L_143:
        /*0004*/ 	.word	0x00000082


	//----- nvinfo : EIATTR_KPARAM_INFO
	.align		4
.L_144:
        /*0008*/ 	.byte	0x04, 0x17
        /*000a*/ 	.short	(.L_146 - .L_145)
.L_145:
        /*000c*/ 	.word	0x00000000
        /*0010*/ 	.short	0x0000
        /*0012*/ 	.short	0x0000
        /*0014*/ 	.byte	0x00, 0xf0, 0x01, 0x2a


	//----- nvinfo : EIATTR_SPARSE_MMA_MASK
	.align		4
.L_146:
        /*0018*/ 	.byte	0x03, 0x50
        /*001a*/ 	.short	0x0000


	//----- nvinfo : EIATTR_MAXREG_COUNT
	.align		4
        /*001c*/ 	.byte	0x03, 0x1b
        /*001e*/ 	.short	0x00a8


	//----- nvinfo : EIATTR_MERCURY_ISA_VERSION
	.align		4
        /*0020*/ 	.byte	0x03, 0x5f
        /*0022*/ 	.short	0x0101


	//----- nvinfo : EIATTR_VRC_CTA_INIT_COUNT
	.align		4
        /*0024*/ 	.byte	0x02, 0x4a
	.zero		1
	.zero		1


	//----- nvinfo : EIATTR_EXIT_INSTR_OFFSETS
	.align		4
        /*0028*/ 	.byte	0x04, 0x1c
        /*002a*/ 	.short	(.L_148 - .L_147)


	//   ....[0]....
.L_147:
        /*002c*/ 	.word	0x00000010


	//----- nvinfo : EIATTR_MAX_THREADS
	.align		4
.L_148:
        /*0030*/ 	.byte	0x04, 0x05
        /*0032*/ 	.short	(.L_150 - .L_149)
.L_149:
        /*0034*/ 	.word	0x00000180
        /*0038*/ 	.word	0x00000001
        /*003c*/ 	.word	0x00000001


	//----- nvinfo : EIATTR_CBANK_PARAM_SIZE
	.align		4
.L_150:
        /*0040*/ 	.byte	0x03, 0x19
        /*0042*/ 	.short	0x0a80


	//----- nvinfo : EIATTR_PARAM_CBANK
	.align		4
        /*0044*/ 	.byte	0x04, 0x0a
        /*0046*/ 	.short	(.L_152 - .L_151)
	.align		4
.L_151:
        /*0048*/ 	.word	index@(.nv.constant0._ZN7cutlass13device_kernelIN5flash11enable_sm90INS1_16FlashAttnFwdSm90INS1_25CollectiveMainloopFwdSm90ILi2EN4cute5tupleIJNS5_1CILi1EEES8_S8_EEENS6_IJNS7_ILi128EEENS7_ILi96EEENS7_ILi64EEEEEELi256ENS_6half_tEfNS_4arch4Sm90ELb0ELb0ELb1ELb1ELb1ELb0ELb0ELb1ELb0ELb1ELb0ELb0EEENS1_21CollectiveEpilogueFwdINS6_IJSA_NS7_ILi256EEESB_EEES9_SE_SG_Li256ELb1ELb1ELb0ELb0EEENS1_36VarlenDynamicPersistentTileSchedulerILi128ELi96ELi256ELi128ELb0ELb1ELb1ELb0ELb1ELb1EEEEEEEEEvNT_6ParamsE)
        /*004c*/ 	.short	0x0380
        /*004e*/ 	.short	0x0a80


	//----- nvinfo : EIATTR_SW_WAR
	.align		4
.L_152:
        /*0050*/ 	.byte	0x04, 0x36
        /*0052*/ 	.short	(.L_154 - .L_153)
.L_153:
        /*0054*/ 	.word	0x00000008
.L_154:


//--------------------- .nv.info._ZN7cutlass13device_kernelIN5flash11enable_sm90INS1_16FlashAttnFwdSm90INS1_25CollectiveMainloopFwdSm90ILi2EN4cute5tupleIJNS5_1CILi1EEES8_S8_EEENS6_IJNS7_ILi128EEENS7_ILi96EEENS7_ILi64EEEEEELi256ENS_6half_tEfNS_4arch4Sm90ELb0ELb0ELb1ELb1ELb1ELb1ELb0ELb1ELb0ELb1ELb0ELb0EEENS1_21CollectiveEpilogueFwdINS6_IJSA_NS7_ILi256EEESB_EEES9_SE_SG_Li256ELb1ELb1ELb0ELb0EEENS1_36VarlenDynamicPersistentTileSchedulerILi128ELi96ELi256ELi128ELb0ELb1ELb1ELb0ELb1ELb1EEEEEEEEEvNT_6ParamsE --------------------------
	.section	.nv.info._ZN7cutlass13device_kernelIN5flash11enable_sm90INS1_16FlashAttnFwdSm90INS1_25CollectiveMainloopFwdSm90ILi2EN4cute5tupleIJNS5_1CILi1EEES8_S8_EEENS6_IJNS7_ILi128EEENS7_ILi96EEENS7_ILi64EEEEEELi256ENS_6half_tEfNS_4arch4Sm90ELb0ELb0ELb1ELb1ELb1ELb1ELb0ELb1ELb0ELb1ELb0ELb0EEENS1_21CollectiveEpilogueFwdINS6_IJSA_NS7_ILi256EEESB_EEES9_SE_SG_Li256ELb1ELb1ELb0ELb0EEENS1_36VarlenDynamicPersistentTileSchedulerILi128ELi96ELi256ELi128ELb0ELb1ELb1ELb0ELb1ELb1EEEEEEEEEvNT_6ParamsE,"",@"SHT_CUDA_INFO"
	.sectionflags	@""
	.align	4


	//----- nvinfo : EIATTR_CUDA_API_VERSION
	.align		4
        /*0000*/ 	.byte	0x04, 0x37
        /*0002*/ 	.short	(.L_156 - .L_155)
.L_155:
        /*0004*/ 	.word	0x00000082


	//----- nvinfo : EIATTR_KPARAM_INFO
	.align		4
.L_156:
        /*0008*/ 	.byte	0x04, 0x17
        /*000a*/ 	.short	(.L_158 - .L_157)
.L_157:
        /*000c*/ 	.word	0x00000000
        /*0010*/ 	.short	0x0000
        /*0012*/ 	.short	0x0000
        /*0014*/ 	.byte	0x00, 0xf0, 0x01, 0x2a


	//----- nvinfo : EIATTR_SPARSE_MMA_MASK
	.align		4
.L_158:
        /*0018*/ 	.byte	0x03, 0x50
        /*001a*/ 	.short	0x0000


	//----- nvinfo : EIATTR_MAXREG_COUNT
	.align		4
        /*001c*/ 	.byte	0x03, 0x1b
        /*001e*/ 	.short	0x00a8


	//----- nvinfo : EIATTR_MERCURY_ISA_VERSION
	.align		4
        /*0020*/ 	.byte	0x03, 0x5f
        /*0022*/ 	.short	0x0101


	//----- nvinfo : EIATTR_VRC_CTA_INIT_COUNT
	.align		4
        /*0024*/ 	.byte	0x02, 0x4a
	.zero		1
	.zero		1


	//----- nvinfo : EIATTR_EXIT_INSTR_OFFSETS
	.align		4
        /*0028*/ 	.byte	0x04, 0x1c
        /*002a*/ 	.short	(.L_160 - .L_159)


	//   ....[0]....
.L_159:
        /*002c*/ 	.word	0x00000010


	//----- nvinfo : EIATTR_MAX_THREADS
	.align		4
.L_160:
        /*0030*/ 	.byte	0x04, 0x05
        /*0032*/ 	.short	(.L_162 - .L_161)
.L_161:
        /*0034*/ 	.word	0x00000180
        /*0038*/ 	.word	0x00000001
        /*003c*/ 	.word	0x00000001


	//----- nvinfo : EIATTR_CBANK_PARAM_SIZE
	.align		4
.L_162:
        /*0040*/ 	.byte	0x03, 0x19
        /*0042*/ 	.short	0x0a80


	//----- nvinfo : EIATTR_PARAM_CBANK
	.align		4
        /*0044*/ 	.byte	0x04, 0x0a
        /*0046*/ 	.short	(.L_164 - .L_163)
	.align		4
.L_163:
        /*0048*/ 	.word	index@(.nv.constant0._ZN7cutlass13device_kernelIN5flash11enable_sm90INS1_16FlashAttnFwdSm90INS1_25CollectiveMainloopFwdSm90ILi2EN4cute5tupleIJNS5_1CILi1EEES8_S8_EEENS6_IJNS7_ILi128EEENS7_ILi96EEENS7_ILi64EEEEEELi256ENS_6half_tEfNS_4arch4Sm90ELb0ELb0ELb1ELb1ELb1ELb1ELb0ELb1ELb0ELb1ELb0ELb0EEENS1_21CollectiveEpilogueFwdINS6_IJSA_NS7_ILi256EEESB_EEES9_SE_SG_Li256ELb1ELb1ELb0ELb0EEENS1_36VarlenDynamicPersistentTileSchedulerILi128ELi96ELi256ELi128ELb0ELb1ELb1ELb0ELb1ELb1EEEEEEEEEvNT_6ParamsE)
        /*004c*/ 	.short	0x0380
        /*004e*/ 	.short	0x0a80


	//----- nvinfo : EIATTR_SW_WAR
	.align		4
.L_164:
        /*0050*/ 	.byte	0x04, 0x36
        /*0052*/ 	.short	(.L_166 - .L_165)
.L_165:
        /*0054*/ 	.word	0x00000008
.L_166:


//--------------------- .nv.info._ZN7cutlass13device_kernelIN5flash11enable_sm90INS1_16FlashAttnFwdSm90INS1_25CollectiveMainloopFwdSm90ILi2EN4cute5tupleIJNS5_1CILi1EEES8_S8_EEENS6_IJNS7_ILi128EEENS7_ILi96EEENS7_ILi64EEEEEELi256ENS_6half_tEfNS_4arch4Sm90ELb0ELb0ELb1ELb1ELb1ELb0ELb1ELb1ELb0ELb1ELb0ELb0EEENS1_21CollectiveEpilogueFwdINS6_IJSA_NS7_ILi256EEESB_EEES9_SE_SG_Li256ELb1ELb1ELb0ELb0EEENS1_36VarlenDynamicPersistentTileSchedulerILi128ELi96ELi256ELi128ELb0ELb1ELb1ELb0ELb1ELb1EEEEEEEEEvNT_6ParamsE --------------------------
	.section	.nv.info._ZN7cutlass13device_kernelIN5flash11enable_sm90INS1_16FlashAttnFwdSm90INS1_25CollectiveMainloopFwdSm90ILi2EN4cute5tupleIJNS5_1CILi1EEES8_S8_EEENS6_IJNS7_ILi128EEENS7_ILi96EEENS7_ILi64EEEEEELi256ENS_6half_tEfNS_4arch4Sm90ELb0ELb0ELb1ELb1ELb1ELb0ELb1ELb1ELb0ELb1ELb0ELb0EEENS1_21CollectiveEpilogueFwdINS6_IJSA_NS7_ILi256EEESB_EEES9_SE_SG_Li256ELb1ELb1ELb0ELb0EEENS1_36VarlenDynamicPersistentTileSchedulerILi128ELi96ELi256ELi128ELb0ELb1ELb1ELb0ELb1ELb1EEEEEEEEEvNT_6ParamsE,"",@"SHT_CUDA_INFO"
	.sectionflags	@""
	.align	4


	//----- nvinfo : EIATTR_CUDA_API_VERSION
	.align		4
        /*0000*/ 	.byte	0x04, 0x37
        /*0002*/ 	.short	(.L_168 - .L_167)
.L_167:
        /*0004*/ 	.word	0x00000082


	//----- nvinfo : EIATTR_KPARAM_INFO
	.align		4
.L_168:
        /*0008*/ 	.byte	0x04, 0x17
        /*000a*/ 	.short	(.L_170 - .L_169)
.L_169:
        /*000c*/ 	.word	0x00000000
        /*0010*/ 	.short	0x0000
        /*0012*/ 	.short	0x0000
        /*0014*/ 	.byte	0x00, 0xf0, 0x01, 0x2e


	//----- nvinfo : EIATTR_SPARSE_MMA_MASK
	.align		4
.L_170:
        /*0018*/ 	.byte	0x03, 0x50
        /*001a*/ 	.short	0x0000


	//----- nvinfo : EIATTR_MAXREG_COUNT
	.align		4
        /*001c*/ 	.byte	0x03, 0x1b
        /*001e*/ 	.short	0x00a8


	//----- nvinfo : EIATTR_MERCURY_ISA_VERSION
	.align		4
        /*0020*/ 	.byte	0x03, 0x5f
        /*0022*/ 	.short	0x0101


	//----- nvinfo : EIATTR_VRC_CTA_INIT_COUNT
	.align		4
        /*0024*/ 	.byte	0x02, 0x4a
	.zero		1
	.zero		1


	//----- nvinfo : EIATTR_EXIT_INSTR_OFFSETS
	.align		4
        /*0028*/ 	.byte	0x04, 0x1c
        /*002a*/ 	.short	(.L_172 - .L_171)


	//   ....[0]....
.L_171:
        /*002c*/ 	.word	0x00000010


	//----- nvinfo : EIATTR_MAX_THREADS
	.align		4
.L_172:
        /*0030*/ 	.byte	0x04, 0x05
        /*0032*/ 	.short	(.L_174 - .L_173)
.L_173:
        /*0034*/ 	.word	0x00000180
        /*0038*/ 	.word	0x00000001
        /*003c*/ 	.word	0x00000001


	//----- nvinfo : EIATTR_CBANK_PARAM_SIZE
	.align		4
.L_174:
        /*0040*/ 	.byte	0x03, 0x19
        /*0042*/ 	.short	0x0b80


	//----- nvinfo : EIATTR_PARAM_CBANK
	.align		4
        /*0044*/ 	.byte	0x04, 0x0a
        /*0046*/ 	.short	(.L_176 - .L_175)
	.align		4
.L_175:
        /*0048*/ 	.word	index@(.nv.constant0._ZN7cutlass13device_kernelIN5flash11enable_sm90INS1_16FlashAttnFwdSm90INS1_25CollectiveMainloopFwdSm90ILi2EN4cute5tupleIJNS5_1CILi1EEES8_S8_EEENS6_IJNS7_ILi128EEENS7_ILi96EEENS7_ILi64EEEEEELi256ENS_6half_tEfNS_4arch4Sm90ELb0ELb0ELb1ELb1ELb1ELb0ELb1ELb1ELb0ELb1ELb0ELb0EEENS1_21CollectiveEpilogueFwdINS6_IJSA_NS7_ILi256EEESB_EEES9_SE_SG_Li256ELb1ELb1ELb0ELb0EEENS1_36VarlenDynamicPersistentTileSchedulerILi128ELi96ELi256ELi128ELb0ELb1ELb1ELb0ELb1ELb1EEEEEEEEEvNT_6ParamsE)
        /*004c*/ 	.short	0x0380
        /*004e*/ 	.short	0x0b80


	//----- nvinfo : EIATTR_SW_WAR
	.align		4
.L_176:
        /*0050*/ 	.byte	0x04, 0x36
        /*0052*/ 	.short	(.L_178 - .L_177)
.L_177:
        /*0054*/ 	.word	0x00000008
.L_178:


//--------------------- .nv.info._ZN7cutlass13device_kernelIN5flash11enable_sm90INS1_16FlashAttnFwdSm90INS1_25CollectiveMainloopFwdSm90ILi2EN4cute5tupleIJNS5_1CILi1EEES8_S8_EEENS6_IJNS7_ILi128EEENS7_ILi96EEENS7_ILi64EEEEEELi256ENS_6half_tEfNS_4arch4Sm90ELb0ELb0ELb1ELb1ELb1ELb1ELb1ELb1ELb0ELb1ELb0ELb0EEENS1_21CollectiveEpilogueFwdINS6_IJSA_NS7_ILi256EEESB_EEES9_SE_SG_Li256ELb1ELb1ELb0ELb0EEENS1_36VarlenDynamicPersistentTileSchedulerILi128ELi96ELi256ELi128ELb0ELb1ELb1ELb0ELb1ELb1EEEEEEEEEvNT_6ParamsE --------------------------
	.section	.nv.info._ZN7cutlass13device_kernelIN5flash11enable_sm90INS1_16FlashAttnFwdSm90INS1_25CollectiveMainloopFwdSm90ILi2EN4cute5tupleIJNS5_1CILi1EEES8_S8_EEENS6_IJNS7_ILi128EEENS7_ILi96EEENS7_ILi64EEEEEELi256ENS_6half_tEfNS_4arch4Sm90ELb0ELb0ELb1ELb1ELb1ELb1ELb1ELb1ELb0ELb1ELb0ELb0EEENS1_21CollectiveEpilogueFwdINS6_IJSA_NS7_ILi256EEESB_EEES9_SE_SG_Li256ELb1ELb1ELb0ELb0EEENS1_36VarlenDynamicPersistentTileSchedulerILi128ELi96ELi256ELi128ELb0ELb1ELb1ELb0ELb1ELb1EEEEEEEEEvNT_6ParamsE,"",@"SHT_CUDA_INFO"
	.sectionflags	@""
	.align	4


	//----- nvinfo : EIATTR_CUDA_API_VERSION
	.align		4
        /*0000*/ 	.byte	0x04, 0x37
        /*0002*/ 	.short	(.L_180 - .L_179)
.L_179:
        /*0004*/ 	.word	0x00000082


	//----- nvinfo : EIATTR_KPARAM_INFO
	.align		4
.L_180:
        /*0008*/ 	.byte	0x04, 0x17
        /*000a*/ 	.short	(.L_182 - .L_181)
.L_181:
        /*000c*/ 	.word	0x00000000
        /*0010*/ 	.short	0x0000
        /*0012*/ 	.short	0x0000
        /*0014*/ 	.byte	0x00, 0xf0, 0x01, 0x2e


	//----- nvinfo : EIATTR_SPARSE_MMA_MASK
	.align		4
.L_182:
        /*0018*/ 	.byte	0x03, 0x50
        /*001a*/ 	.short	0x0000


	//----- nvinfo : EIATTR_MAXREG_COUNT
	.align		4
        /*001c*/ 	.byte	0x03, 0x1b
        /*001e*/ 	.short	0x00a8


	//----- nvinfo : EIATTR_MERCURY_ISA_VERSION
	.align		4
        /*0020*/ 	.byte	0x03, 0x5f
        /*0022*/ 	.short	0x0101


	//----- nvinfo : EIATTR_VRC_CTA_INIT_COUNT
	.align		4
        /*0024*/ 	.byte	0x02, 0x4a
	.zero		1
	.zero		1


	//----- nvinfo : EIATTR_EXIT_INSTR_OFFSETS
	.align		4
        /*0028*/ 	.byte	0x04, 0x1c
        /*002a*/ 	.short	(.L_184 - .L_183)


	//   ....[0]....
.L_183:
        /*002c*/ 	.word	0x00000010


	//----- nvinfo : EIATTR_MAX_THREADS
	.align		4
.L_184:
        /*0030*/ 	.byte	0x04, 0x05
        /*0032*/ 	.short	(.L_186 - .L_185)
.L_185:
        /*0034*/ 	.word	0x00000180
        /*0038*/ 	.word	0x00000001
        /*003c*/ 	.word	0x00000001


	//----- nvinfo : EIATTR_CBANK_PARAM_SIZE
	.align		4
.L_186:
        /*0040*/ 	.byte	0x03, 0x19
        /*0042*/ 	.short	0x0b80


	//----- nvinfo : EIATTR_PARAM_CBANK
	.align		4
        /*0044*/ 	.byte	0x04, 0x0a
        /*0046*/ 	.short	(.L_188 - .L_187)
	.align		4
.L_187:
        /*0048*/ 	.word	index@(.nv.constant0._ZN7cutlass13device_kernelIN5flash11enable_sm90INS1_16FlashAttnFwdSm90INS1_25CollectiveMainloopFwdSm90ILi2EN4cute5tupleIJNS5_1CILi1EEES8_S8_EEENS6_IJNS7_ILi128EEENS7_ILi96EEENS7_ILi64EEEEEELi256ENS_6half_tEfNS_4arch4Sm90ELb0ELb0ELb1ELb1ELb1ELb1ELb1ELb1ELb0ELb1ELb0ELb0EEENS1_21CollectiveEpilogueFwdINS6_IJSA_NS7_ILi256EEESB_EEES9_SE_SG_Li256ELb1ELb1ELb0ELb0EEENS1_36VarlenDynamicPersistentTileSchedulerILi128ELi96ELi256ELi128ELb0ELb1ELb1ELb0ELb1ELb1EEEEEEEEEvNT_6ParamsE)
        /*004c*/ 	.short	0x0380
        /*004e*/ 	.short	0x0b80


	//----- nvinfo : EIATTR_SW_WAR
	.align		4
.L_188:
        /*0050*/ 	.byte	0x04, 0x36
        /*0052*/ 	.short	(.L_190 - .L_189)
.L_189:
        /*0054*/ 	.word	0x00000008
.L_190:


//--------------------- .nv.info._ZN7cutlass13device_kernelIN5flash11enable_sm90INS1_16FlashAttnFwdSm90INS1_25CollectiveMainloopFwdSm90ILi2EN4cute5tupleIJNS5_1CILi1EEES8_S8_EEENS6_IJNS7_ILi128EEENS7_ILi96EEENS7_ILi64EEEEEELi256ENS_6half_tEfNS_4arch4Sm90ELb0ELb1ELb1ELb0ELb1ELb0ELb0ELb1ELb0ELb1ELb0ELb0EEENS1_21CollectiveEpilogueFwdINS6_IJSA_NS7_ILi256EEESB_EEES9_SE_SG_Li256ELb0ELb1ELb0ELb0EEENS1_30DynamicPersistentTileSchedulerILi256ELi128ELb0ELb1ELb1EEEEEEEEEvNT_6ParamsE --------------------------
	.section	.nv.info._ZN7cutlass13device_kernelIN5flash11enable_sm90INS1_16FlashAttnFwdSm90INS1_25CollectiveMainloopFwdSm90ILi2EN4cute5tupleIJNS5_1CILi1EEES8_S8_EEENS6_IJNS7_ILi128EEENS7_ILi96EEENS7_ILi64EEEEEELi256ENS_6half_tEfNS_4arch4Sm90ELb0ELb1ELb1ELb0ELb1ELb0ELb0ELb1ELb0ELb1ELb0ELb0EEENS1_21CollectiveEpilogueFwdINS6_IJSA_NS7_ILi256EEESB_EEES9_SE_SG_Li256ELb0ELb1ELb0ELb0EEENS1_30DynamicPersistentTileSchedulerILi256ELi128ELb0ELb1ELb1EEEEEEEEEvNT_6ParamsE,"",@"SHT_CUDA_INFO"
	.sectionflags	@""
	.align	4


	//----- nvinfo : EIATTR_CUDA_API_VERSION
	.align		4
        /*0000*/ 	.byte	0x04, 0x37
        /*0002*/ 	.short	(.L_192 - .L_191)
.L_191:
        /*0004*/ 	.word	0x00000082


	//----- nvinfo : EIATTR_KPARAM_INFO
	.align		4
.L_192:
        /*0008*/ 	.byte	0x04, 0x17
        /*000a*/ 	.short	(.L_194 - .L_193)
.L_193:
        /*000c*/ 	.word	0x00000000
        /*0010*/ 	.short	0x0000
        /*0012*/ 	.short	0x0000
        /*0014*/ 	.byte	0x00, 0xf0, 0x01, 0x2a


	//----- nvinfo : EIATTR_SPARSE_MMA_MASK
	.align		4
.L_194:
        /*0018*/ 	.byte	0x03, 0x50
        /*001a*/ 	.short	0x0000


	//----- nvinfo : EIATTR_MAXREG_COUNT
	.align		4
        /*001c*/ 	.byte	0x03, 0x1b
        /*001e*/ 	.short	0x00a8


	//----- nvinfo : EIATTR_MERCURY_ISA_VERSION
	.align		4
        /*0020*/ 	.byte	0x03, 0x5f
        /*0022*/ 	.short	0x0101


	//----- nvinfo : EIATTR_VRC_CTA_INIT_COUNT
	.align		4
        /*0024*/ 	.byte	0x02, 0x4a
	.zero		1
	.zero		1


	//----- nvinfo : EIATTR_EXIT_INSTR_OFFSETS
	.align		4
        /*0028*/ 	.byte	0x04, 0x1c
        /*002a*/ 	.short	(.L_196 - .L_195)


	//   ....[0]....
.L_195:
        /*002c*/ 	.word	0x00000010


	//----- nvinfo : EIATTR_MAX_THREADS
	.align		4
.L_196:
        /*0030*/ 	.byte	0x04, 0x05
        /*0032*/ 	.short	(.L_198 - .L_197)
.L_197:
        /*0034*/ 	.word	0x00000180
        /*0038*/ 	.word	0x00000001
        /*003c*/ 	.word	0x00000001


	//----- nvinfo : EIATTR_CBANK_PARAM_SIZE
	.align		4
.L_198:
        /*0040*/ 	.byte	0x03, 0x19
        /*0042*/ 	.short	0x0a80


	//----- nvinfo : EIATTR_PARAM_CBANK
	.align		4
        /*0044*/ 	.byte	0x04, 0x0a
        /*0046*/ 	.short	(.L_200 - .L_199)
	.align		4
.L_199:
        /*0048*/ 	.word	index@(.nv.constant0._ZN7cutlass13device_kernelIN5flash11enable_sm90INS1_16FlashAttnFwdSm90INS1_25CollectiveMainloopFwdSm90ILi2EN4cute5tupleIJNS5_1CILi1EEES8_S8_EEENS6_IJNS7_ILi128EEENS7_ILi96EEENS7_ILi64EEEEEELi256ENS_6half_tEfNS_4arch4Sm90ELb0ELb1ELb1ELb0ELb1ELb0ELb0ELb1ELb0ELb1ELb0ELb0EEENS1_21CollectiveEpilogueFwdINS6_IJSA_NS7_ILi256EEESB_EEES9_SE_SG_Li256ELb0ELb1ELb0ELb0EEENS1_30DynamicPersistentTileSchedulerILi256ELi128ELb0ELb1ELb1EEEEEEEEEvNT_6ParamsE)
        /*004c*/ 	.short	0x0380
        /*004e*/ 	.short	0x0a80


	//----- nvinfo : EIATTR_SW_WAR
	.align		4
.L_200:
        /*0050*/ 	.byte	0x04, 0x36
        /*0052*/ 	.short	(.L_202 - .L_201)
.L_201:
        /*0054*/ 	.word	0x00000008
.L_202:


//--------------------- .nv.info._ZN7cutlass13device_kernelIN5flash11enable_sm90INS1_16FlashAttnFwdSm90INS1_25CollectiveMainloopFwdSm90ILi2EN4cute5tupleIJNS5_1CILi1EEES8_S8_EEENS6_IJNS7_ILi128EEENS7_ILi96EEENS7_ILi64EEEEEELi256ENS_6half_tEfNS_4arch4Sm90ELb0ELb1ELb1ELb0ELb1ELb0ELb1ELb1ELb0ELb1ELb0ELb0EEENS1_21CollectiveEpilogueFwdINS6_IJSA_NS7_ILi256EEESB_EEES9_SE_SG_Li256ELb0ELb1ELb0ELb0EEENS1_30DynamicPersistentTileSchedulerILi256ELi128ELb0ELb1ELb1EEEEEEEEEvNT_6ParamsE --------------------------
	.section	.nv.info._ZN7cutlass13device_kernelIN5flash11enable_sm90INS1_16FlashAttnFwdSm90INS1_25CollectiveMainloopFwdSm90ILi2EN4cute5tupleIJNS5_1CILi1EEES8_S8_EEENS6_IJNS7_ILi128EEENS7_ILi96EEENS7_ILi64EEEEEELi256ENS_6half_tEfNS_4arch4Sm90ELb0ELb1ELb1ELb0ELb1ELb0ELb1ELb1ELb0ELb1ELb0ELb0EEENS1_21CollectiveEpilogueFwdINS6_IJSA_NS7_ILi256EEESB_EEES9_SE_SG_Li256ELb0ELb1ELb0ELb0EEENS1_30DynamicPersistentTileSchedulerILi256ELi128ELb0ELb1ELb1EEEEEEEEEvNT_6ParamsE,"",@"SHT_CUDA_INFO"
	.sectionflags	@""
	.align	4


	//----- nvinfo : EIATTR_CUDA_API_VERSION
	.align		4
        /*0000*/ 	.byte	0x04, 0x37
        /*0002*/ 	.short	(.L_204 - .L_203)
.L_203:
        /*0004*/ 	.word	0x00000082


	//----- nvinfo : EIATTR_KPARAM_INFO
	.align		4
.L_204:
        /*0008*/ 	.byte	0x04, 0x17
        /*000a*/ 	.short	(.L_206 - .L_205)
.L_205:
        /*000c*/ 	.word	0x00000000
        /*0010*/ 	.short	0x0000
        /*0012*/ 	.short	0x0000
        /*0014*/ 	.byte	0x00, 0xf0, 0x01, 0x2e


	//----- nvinfo : EIATTR_SPARSE_MMA_MASK
	.align		4
.L_206:
        /*0018*/ 	.byte	0x03, 0x50
        /*001a*/ 	.short	0x0000


	//----- nvinfo : EIATTR_MAXREG_COUNT
	.align		4
        /*001c*/ 	.byte	0x03, 0x1b
        /*001e*/ 	.short	0x00a8


	//----- nvinfo : EIATTR_MERCURY_ISA_VERSION
	.align		4
        /*0020*/ 	.byte	0x03, 0x5f
        /*0022*/ 	.short	0x0101


	//----- nvinfo : EIATTR_VRC_CTA_INIT_COUNT
	.align		4
        /*0024*/ 	.byte	0x02, 0x4a
	.zero		1
	.zero		1


	//----- nvinfo : EIATTR_EXIT_INSTR_OFFSETS
	.align		4
        /*0028*/ 	.byte	0x04, 0x1c
        /*002a*/ 	.short	(.L_208 - .L_207)


	//   ....[0]....
.L_207:
        /*002c*/ 	.word	0x00000010


	//----- nvinfo : EIATTR_MAX_THREADS
	.align		4
.L_208:
        /*0030*/ 	.byte	0x04, 0x05
        /*0032*/ 	.short	(.L_210 - .L_209)
.L_209:
        /*0034*/ 	.word	0x00000180
        /*0038*/ 	.word	0x00000001
        /*003c*/ 	.word	0x00000001


	//----- nvinfo : EIATTR_CBANK_PARAM_SIZE
	.align		4
.L_210:
        /*0040*/ 	.byte	0x03, 0x19
        /*0042*/ 	.short	0x0b80


	//----- nvinfo : EIATTR_PARAM_CBANK
	.align		4
        /*0044*/ 	.byte	0x04, 0x0a
        /*0046*/ 	.short	(.L_212 - .L_211)
	.align		4
.L_211:
        /*0048*/ 	.word	index@(.nv.constant0._ZN7cutlass13device_kernelIN5flash11enable_sm90INS1_16FlashAttnFwdSm90INS1_25CollectiveMainloopFwdSm90ILi2EN4cute5tupleIJNS5_1CILi1EEES8_S8_EEENS6_IJNS7_ILi128EEENS7_ILi96EEENS7_ILi64EEEEEELi256ENS_6half_tEfNS_4arch4Sm90ELb0ELb1ELb1ELb0ELb1ELb0ELb1ELb1ELb0ELb1ELb0ELb0EEENS1_21CollectiveEpilogueFwdINS6_IJSA_NS7_ILi256EEESB_EEES9_SE_SG_Li256ELb0ELb1ELb0ELb0EEENS1_30DynamicPersistentTileSchedulerILi256ELi128ELb0ELb1ELb1EEEEEEEEEvNT_6ParamsE)
        /*004c*/ 	.short	0x0380
        /*004e*/ 	.short	0x0b80


	//----- nvinfo : EIATTR_SW_WAR
	.align		4
.L_212:
        /*0050*/ 	.byte	0x04, 0x36
        /*0052*/ 	.short	(.L_214 - .L_213)
.L_213:
        /*0054*/ 	.word	0x00000008
.L_214:


//--------------------- .nv.info._ZN7cutlass13device_kernelIN5flash11enable_sm90INS1_16FlashAttnFwdSm90INS1_25CollectiveMainloopFwdSm90ILi2EN4cute5tupleIJNS5_1CILi1EEES8_S8_EEENS6_IJNS7_ILi128EEENS7_ILi96EEENS7_ILi64EEEEEELi256ENS_6half_tEfNS_4arch4Sm90ELb0ELb1ELb1ELb1ELb1ELb0ELb0ELb1ELb0ELb1ELb0ELb0EEENS1_21CollectiveEpilogueFwdINS6_IJSA_NS7_ILi256EEESB_EEES9_SE_SG_Li256ELb1ELb1ELb0ELb0EEENS1_36VarlenDynamicPersistentTileSchedulerILi128ELi96ELi256ELi128ELb0ELb1ELb1ELb1ELb0ELb1EEEEEEEEEvNT_6ParamsE --------------------------
	.section	.nv.info._ZN7cutlass13device_kernelIN5flash11enable_sm90INS1_16FlashAttnFwdSm90INS1_25CollectiveMainloopFwdSm90ILi2EN4cute5tupleIJNS5_1CILi1EEES8_S8_EEENS6_IJNS7_ILi128EEENS7_ILi96EEENS7_ILi64EEEEEELi256ENS_6half_tEfNS_4arch4Sm90ELb0ELb1ELb1ELb1ELb1ELb0ELb0ELb1ELb0ELb1ELb0ELb0EEENS1_21CollectiveEpilogueFwdINS6_IJSA_NS7_ILi256EEESB_EEES9_SE_SG_Li256ELb1ELb1ELb0ELb0EEENS1_36VarlenDynamicPersistentTileSchedulerILi128ELi96ELi256ELi128ELb0ELb1ELb1ELb1ELb0ELb1EEEEEEEEEvNT_6ParamsE,"",@"SHT_CUDA_INFO"
	.sectionflags	@""
	.align	4


	//----- nvinfo : EIATTR_CUDA_API_VERSION
	.align		4
        /*0000*/ 	.byte	0x04, 0x37
        /*0002*/ 	.short	(.L_216 - .L_215)
.L_215:
        /*0004*/ 	.word	0x00000082


	//----- nvinfo : EIATTR_KPARAM_INFO
	.align		4
.L_216:
        /*0008*/ 	.byte	0x04, 0x17
        /*000a*/ 	.short	(.L_218 - .L_217)
.L_217:
        /*000c*/ 	.word	0x00000000
        /*0010*/ 	.short	0x0000
        /*0012*/ 	.short	0x0000
        /*0014*/ 	.byte	0x00, 0xf0, 0x01, 0x2a


	//----- nvinfo : EIATTR_SPARSE_MMA_MASK
	.align		4
.L_218:
        /*0018*/ 	.byte	0x03, 0x50
        /*001a*/ 	.short	0x0000


	//----- nvinfo : EIATTR_MAXREG_COUNT
	.align		4
        /*001c*/ 	.byte	0x03, 0x1b
        /*001e*/ 	.short	0x00a8


	//----- nvinfo : EIATTR_MERCURY_ISA_VERSION
	.align		4
        /*0020*/ 	.byte	0x03, 0x5f
        /*0022*/ 	.short	0x0101


	//----- nvinfo : EIATTR_VRC_CTA_INIT_COUNT
	.align		4
        /*0024*/ 	.byte	0x02, 0x4a
	.zero		1
	.zero		1


	//----- nvinfo : EIATTR_EXIT_INSTR_OFFSETS
	.align		4
        /*0028*/ 	.byte	0x04, 0x1c
        /*002a*/ 	.short	(.L_220 - .L_219)


	//   ....[0]....
.L_219:
        /*002c*/ 	.word	0x00000010


	//----- nvinfo : EIATTR_MAX_THREADS
	.align		4
.L_220:
        /*0030*/ 	.byte	0x04, 0x05
        /*0032*/ 	.short	(.L_222 - .L_221)
.L_221:
        /*0034*/ 	.word	0x00000180
        /*0038*/ 	.word	0x00000001
        /*003c*/ 	.word	0x00000001


	//----- nvinfo : EIATTR_CBANK_PARAM_SIZE
	.align		4
.L_222:
        /*0040*/ 	.byte	0x03, 0x19
        /*0042*/ 	.short	0x0a80


	//----- nvinfo : EIATTR_PARAM_CBANK
	.align		4
        /*0044*/ 	.byte	0x04, 0x0a
        /*0046*/ 	.short	(.L_224 - .L_223)
	.align		4
.L_223:
        /*0048*/ 	.word	index@(.nv.constant0._ZN7cutlass13device_kernelIN5flash11enable_sm90INS1_16FlashAttnFwdSm90INS1_25CollectiveMainloopFwdSm90ILi2EN4cute5tupleIJNS5_1CILi1EEES8_S8_EEENS6_IJNS7_ILi128EEENS7_ILi96EEENS7_ILi64EEEEEELi256ENS_6half_tEfNS_4arch4Sm90ELb0ELb1ELb1ELb1ELb1ELb0ELb0ELb1ELb0ELb1ELb0ELb0EEENS1_21CollectiveEpilogueFwdINS6_IJSA_NS7_ILi256EEESB_EEES9_SE_SG_Li256ELb1ELb1ELb0ELb0EEENS1_36VarlenDynamicPersistentTileSchedulerILi128ELi96ELi256ELi128ELb0ELb1ELb1ELb1ELb0ELb1EEEEEEEEEvNT_6ParamsE)
        /*004c*/ 	.short	0x0380
        /*004e*/ 	.short	0x0a80


	//----- nvinfo : EIATTR_SW_WAR
	.align		4
.L_224:
        /*0050*/ 	.byte	0x04, 0x36
        /*0052*/ 	.short	(.L_226 - .L_225)
.L_225:
        /*0054*/ 	.word	0x00000008
.L_226:


//--------------------- .nv.info._ZN7cutlass13device_kernelIN5flash11enable_sm90INS1_16FlashAttnFwdSm90INS1_25CollectiveMainloopFwdSm90ILi2EN4cute5tupleIJNS5_1CILi1EEES8_S8_EEENS6_IJNS7_ILi128EEENS7_ILi96EEENS7_ILi64EEEEEELi256ENS_6half_tEfNS_4arch4Sm90ELb0ELb1ELb1ELb1ELb1ELb1ELb0ELb1ELb0ELb1ELb0ELb0EEENS1_21CollectiveEpilogueFwdINS6_IJSA_NS7_ILi256EEESB_EEES9_SE_SG_Li256ELb1ELb1ELb0ELb0EEENS1_36VarlenDynamicPersistentTileSchedulerILi128ELi96ELi256ELi128ELb0ELb1ELb1ELb1ELb0ELb1EEEEEEEEEvNT_6ParamsE --------------------------
	.section	.nv.info._ZN7cutlass13device_kernelIN5flash11enable_sm90INS1_16FlashAttnFwdSm90INS1_25CollectiveMainloopFwdSm90ILi2EN4cute5tupleIJNS5_1CILi1EEES8_S8_EEENS6_IJNS7_ILi128EEENS7_ILi96EEENS7_ILi64EEEEEELi256ENS_6half_tEfNS_4arch4Sm90ELb0ELb1ELb1ELb1ELb1ELb1ELb0ELb1ELb0ELb1ELb0ELb0EEENS1_21CollectiveEpilogueFwdINS6_IJSA_NS7_ILi256EEESB_EEES9_SE_SG_Li256ELb1ELb1ELb0ELb0EEENS1_36VarlenDynamicPersistentTileSchedulerILi128ELi96ELi256ELi128ELb0ELb1ELb1ELb1ELb0ELb1EEEEEEEEEvNT_6ParamsE,"",@"SHT_CUDA_INFO"
	.sectionflags	@""
	.align	4


	//----- nvinfo : EIATTR_CUDA_API_VERSION
	.align		4
        /*0000*/ 	.byte	0x04, 0x37
        /*0002*/ 	.short	(.L_228 - .L_227)
.L_227:
        /*0004*/ 	.word	0x00000082


	//----- nvinfo : EIATTR_KPARAM_INFO
	.align		4
.L_228:
        /*0008*/ 	.byte	0x04, 0x17
        /*000a*/ 	.short	(.L_230 - .L_229)
.L_229:
        /*000c*/ 	.word	0x00000000
        /*0010*/ 	.short	0x0000
        /*0012*/ 	.short	0x0000
        /*0014*/ 	.byte	0x00, 0xf0, 0x01, 0x2a


	//----- nvinfo : EIATTR_SPARSE_MMA_MASK
	.align		4
.L_230:
        /*0018*/ 	.byte	0x03, 0x50
        /*001a*/ 	.short	0x0000


	//----- nvinfo : EIATTR_MAXREG_COUNT
	.align		4
        /*001c*/ 	.byte	0x03, 0x1b
        /*001e*/ 	.short	0x00a8


	//----- nvinfo : EIATTR_MERCURY_ISA_VERSION
	.align		4
        /*0020*/ 	.byte	0x03, 0x5f
        /*0022*/ 	.short	0x0101


	//----- nvinfo : EIATTR_VRC_CTA_INIT_COUNT
	.align		4
        /*0024*/ 	.byte	0x02, 0x4a
	.zero		1
	.zero		1


	//----- nvinfo : EIATTR_EXIT_INSTR_OFFSETS
	.align		4
        /*0028*/ 	.byte	0x04, 0x1c
        /*002a*/ 	.short	(.L_232 - .L_231)


	//   ....[0]....
.L_231:
        /*002c*/ 	.word	0x00000010


	//----- nvinfo : EIATTR_MAX_THREADS
	.align		4
.L_232:
        /*0030*/ 	.byte	0x04, 0x05
        /*0032*/ 	.short	(.L_234 - .L_233)
.L_233:
        /*0034*/ 	.word	0x00000180
        /*0038*/ 	.word	0x00000001
        /*003c*/ 	.word	0x00000001


	//----- nvinfo : EIATTR_CBANK_PARAM_SIZE
	.align		4
.L_234:
        /*0040*/ 	.byte	0x03, 0x19
        /*0042*/ 	.short	0x0a80


	//----- nvinfo : EIATTR_PARAM_CBANK
	.align		4
        /*0044*/ 	.byte	0x04, 0x0a
        /*0046*/ 	.short	(.L_236 - .L_235)
	.align		4
.L_235:
        /*0048*/ 	.word	index@(.nv.constant0._ZN7cutlass13device_kernelIN5flash11enable_sm90INS1_16FlashAttnFwdSm90INS1_25CollectiveMainloopFwdSm90ILi2EN4cute5tupleIJNS5_1CILi1EEES8_S8_EEENS6_IJNS7_ILi128EEENS7_ILi96EEENS7_ILi64EEEEEELi256ENS_6half_tEfNS_4arch4Sm90ELb0ELb1ELb1ELb1ELb1ELb1ELb0ELb1ELb0ELb1ELb0ELb0EEENS1_21CollectiveEpilogueFwdINS6_IJSA_NS7_ILi256EEESB_EEES9_SE_SG_Li256ELb1ELb1ELb0ELb0EEENS1_36VarlenDynamicPersistentTileSchedulerILi128ELi96ELi256ELi128ELb0ELb1ELb1ELb1ELb0ELb1EEEEEEEEEvNT_6ParamsE)
        /*004c*/ 	.short	0x0380
        /*004e*/ 	.short	0x0a80


	//----- nvinfo : EIATTR_SW_WAR
	.align		4
.L_236:
        /*0050*/ 	.byte	0x04, 0x36
        /*0052*/ 	.short	(.L_238 - .L_237)
.L_237:
        /*0054*/ 	.word	0x00000008
.L_238:


//--------------------- .nv.info._ZN7cutlass13device_kernelIN5flash11enable_sm90INS1_16FlashAttnFwdSm90INS1_25CollectiveMainloopFwdSm90ILi2EN4cute5tupleIJNS5_1CILi1EEES8_S8_EEENS6_IJNS7_ILi128EEENS7_ILi96EEENS7_ILi64EEEEEELi256ENS_6half_tEfNS_4arch4Sm90ELb0ELb1ELb1ELb1ELb1ELb0ELb1ELb1ELb0ELb1ELb0ELb0EEENS1_21CollectiveEpilogueFwdINS6_IJSA_NS7_ILi256EEESB_EEES9_SE_SG_Li256ELb1ELb1ELb0ELb0EEENS1_36VarlenDynamicPersistentTileSchedulerILi128ELi96ELi256ELi128ELb0ELb1ELb1ELb1ELb0ELb1EEEEEEEEEvNT_6ParamsE --------------------------
	.section	.nv.info._ZN7cutlass13device_kernelIN5flash11enable_sm90INS1_16FlashAttnFwdSm90INS1_25CollectiveMainloopFwdSm90ILi2EN4cute5tupleIJNS5_1CILi1EEES8_S8_EEENS6_IJNS7_ILi128EEENS7_ILi96EEENS7_ILi64EEEEEELi256ENS_6half_tEfNS_4arch4Sm90ELb0ELb1ELb1ELb1ELb1ELb0ELb1ELb1ELb0ELb1ELb0ELb0EEENS1_21CollectiveEpilogueFwdINS6_IJSA_NS7_ILi256EEESB_EEES9_SE_SG_Li256ELb1ELb1ELb0ELb0EEENS1_36VarlenDynamicPersistentTileSchedulerILi128ELi96ELi256ELi128ELb0ELb1ELb1ELb1ELb0ELb1EEEEEEEEEvNT_6ParamsE,"",@"SHT_CUDA_INFO"
	.sectionflags	@""
	.align	4


	//----- nvinfo : EIATTR_CUDA_API_VERSION
	.align		4
        /*0000*/ 	.byte	0x04, 0x37
        /*0002*/ 	.short	(.L_240 - .L_239)
.L_239:
        /*0004*/ 	.word	0x00000082


	//----- nvinfo : EIATTR_KPARAM_INFO
	.align		4
.L_240:
        /*0008*/ 	.byte	0x04, 0x17
        /*000a*/ 	.short	(.L_242 - .L_241)
.L_241:
        /*000c*/ 	.word	0x00000000
        /*0010*/ 	.short	0x0000
        /*0012*/ 	.short	0x0000
        /*0014*/ 	.byte	0x00, 0xf0, 0x01, 0x2e


	//----- nvinfo : EIATTR_SPARSE_MMA_MASK
	.align		4
.L_242:
        /*0018*/ 	.byte	0x03, 0x50
        /*001a*/ 	.short	0x0000


	//----- nvinfo : EIATTR_MAXREG_COUNT
	.align		4
        /*001c*/ 	.byte	0x03, 0x1b
        /*001e*/ 	.short	0x00a8


	//----- nvinfo : EIATTR_MERCURY_ISA_VERSION
	.align		4
        /*0020*/ 	.byte	0x03, 0x5f
        /*0022*/ 	.short	0x0101


	//----- nvinfo : EIATTR_VRC_CTA_INIT_COUNT
	.align		4
        /*0024*/ 	.byte	0x02, 0x4a
	.zero		1
	.zero		1


	//----- nvinfo : EIATTR_EXIT_INSTR_OFFSETS
	.align		4
        /*0028*/ 	.byte	0x04, 0x1c
        /*002a*/ 	.short	(.L_244 - .L_243)


	//   ....[0]....
.L_243:
        /*002c*/ 	.word	0x00000010


	//----- nvinfo : EIATTR_MAX_THREADS
	.align		4
.L_244:
        /*0030*/ 	.byte	0x04, 0x05
        /*0032*/ 	.short	(.L_246 - .L_245)
.L_245:
        /*0034*/ 	.word	0x00000180
        /*0038*/ 	.word	0x00000001
        /*003c*/ 	.word	0x00000001


	//----- nvinfo : EIATTR_CBANK_PARAM_SIZE
	.align		4
.L_246:
        /*0040*/ 	.byte	0x03, 0x19
        /*0042*/ 	.short	0x0b80


	//----- nvinfo : EIATTR_PARAM_CBANK
	.align		4
        /*0044*/ 	.byte	0x04, 0x0a
        /*0046*/ 	.short	(.L_248 - .L_247)
	.align		4
.L_247:
        /*0048*/ 	.word	index@(.nv.constant0._ZN7cutlass13device_kernelIN5flash11enable_sm90INS1_16FlashAttnFwdSm90INS1_25CollectiveMainloopFwdSm90ILi2EN4cute5tupleIJNS5_1CILi1EEES8_S8_EEENS6_IJNS7_ILi128EEENS7_ILi96EEENS7_ILi64EEEEEELi256ENS_6half_tEfNS_4arch4Sm90ELb0ELb1ELb1ELb1ELb1ELb0ELb1ELb1ELb0ELb1ELb0ELb0EEENS1_21CollectiveEpilogueFwdINS6_IJSA_NS7_ILi256EEESB_EEES9_SE_SG_Li256ELb1ELb1ELb0ELb0EEENS1_36VarlenDynamicPersistentTileSchedulerILi128ELi96ELi256ELi128ELb0ELb1ELb1ELb1ELb0ELb1EEEEEEEEEvNT_6ParamsE)
        /*004c*/ 	.short	0x0380
        /*004e*/ 	.short	0x0b80


	//----- nvinfo : EIATTR_SW_WAR
	.align		4
.L_248:
        /*0050*/ 	.byte	0x04, 0x36
        /*0052*/ 	.short	(.L_250 - .L_249)
.L_249:
        /*0054*/ 	.word	0x00000008
.L_250:


//--------------------- .nv.info._ZN7cutlass13device_kernelIN5flash11enable_sm90INS1_16FlashAttnFwdSm90INS1_25CollectiveMainloopFwdSm90ILi2EN4cute5tupleIJNS5_1CILi1EEES8_S8_EEENS6_IJNS7_ILi128EEENS7_ILi96EEENS7_ILi64EEEEEELi256ENS_6half_tEfNS_4arch4Sm90ELb0ELb1ELb1ELb1ELb1ELb1ELb1ELb1ELb0ELb1ELb0ELb0EEENS1_21CollectiveEpilogueFwdINS6_IJSA_NS7_ILi256EEESB_EEES9_SE_SG_Li256ELb1ELb1ELb0ELb0EEENS1_36VarlenDynamicPersistentTileSchedulerILi128ELi96ELi256ELi128ELb0ELb1ELb1ELb1ELb0ELb1EEEEEEEEEvNT_6ParamsE --------------------------
	.section	.nv.info._ZN7cutlass13device_kernelIN5flash11enable_sm90INS1_16FlashAttnFwdSm90INS1_25CollectiveMainloopFwdSm90ILi2EN4cute5tupleIJNS5_1CILi1EEES8_S8_EEENS6_IJNS7_ILi128EEENS7_ILi96EEENS7_ILi64EEEEEELi256ENS_6half_tEfNS_4arch4Sm90ELb0ELb1ELb1ELb1ELb1ELb1ELb1ELb1ELb0ELb1ELb0ELb0EEENS1_21CollectiveEpilogueFwdINS6_IJSA_NS7_ILi256EEESB_EEES9_SE_SG_Li256ELb1ELb1ELb0ELb0EEENS1_36VarlenDynamicPersistentTileSchedulerILi128ELi96ELi256ELi128ELb0ELb1ELb1ELb1ELb0ELb1EEEEEEEEEvNT_6ParamsE,"",@"SHT_CUDA_INFO"
	.sectionflags	@""
	.align	4


	//----- nvinfo : EIATTR_CUDA_API_VERSION
	.align		4
        /*0000*/ 	.byte	0x04, 0x37
        /*0002*/ 	.short	(.L_252 - .L_251)
.L_251:
        /*0004*/ 	.word	0x00000082


	//----- nvinfo : EIATTR_KPARAM_INFO
	.align		4
.L_252:
        /*0008*/ 	.byte	0x04, 0x17
        /*000a*/ 	.short	(.L_254 - .L_253)
.L_253:
        /*000c*/ 	.word	0x00000000
        /*0010*/ 	.short	0x0000
        /*0012*/ 	.short	0x0000
        /*0014*/ 	.byte	0x00, 0xf0, 0x01, 0x2e


	//----- nvinfo : EIATTR_SPARSE_MMA_MASK
	.align		4
.L_254:
        /*0018*/ 	.byte	0x03, 0x50
        /*001a*/ 	.short	0x0000


	//----- nvinfo : EIATTR_MAXREG_COUNT
	.align		4
        /*001c*/ 	.byte	0x03, 0x1b
        /*001e*/ 	.short	0x00a8


	//----- nvinfo : EIATTR_MERCURY_ISA_VERSION
	.align		4
        /*0020*/ 	.byte	0x03, 0x5f
        /*0022*/ 	.short	0x0101


	//----- nvinfo : EIATTR_VRC_CTA_INIT_COUNT
	.align		4
        /*0024*/ 	.byte	0x02, 0x4a
	.zero		1
	.zero		1


	//----- nvinfo : EIATTR_EXIT_INSTR_OFFSETS
	.align		4
        /*0028*/ 	.byte	0x04, 0x1c
        /*002a*/ 	.short	(.L_256 - .L_255)


	//   ....[0]....
.L_255:
        /*002c*/ 	.word	0x00000010


	//----- nvinfo : EIATTR_MAX_THREADS
	.align		4
.L_256:
        /*0030*/ 	.byte	0x04, 0x05
        /*0032*/ 	.short	(.L_258 - .L_257)
.L_257:
        /*0034*/ 	.word	0x00000180
        /*0038*/ 	.word	0x00000001
        /*003c*/ 	.word	0x00000001


	//----- nvinfo : EIATTR_CBANK_PARAM_SIZE
	.align		4
.L_258:
        /*0040*/ 	.byte	0x03, 0x19
        /*0042*/ 	.short	0x0b80


	//----- nvinfo : EIATTR_PARAM_CBANK
	.align		4
        /*0044*/ 	.byte	0x04, 0x0a
        /*0046*/ 	.short	(.L_260 - .L_259)
	.align		4
.L_259:
        /*0048*/ 	.word	index@(.nv.constant0._ZN7cutlass13device_kernelIN5flash11enable_sm90INS1_16FlashAttnFwdSm90INS1_25CollectiveMainloopFwdSm90ILi2EN4cute5tupleIJNS5_1CILi1EEES8_S8_EEENS6_IJNS7_ILi128EEENS7_ILi96EEENS7_ILi64EEEEEELi256ENS_6half_tEfNS_4arch4Sm90ELb0ELb1ELb1ELb1ELb1ELb1ELb1ELb1ELb0ELb1ELb0ELb0EEENS1_21CollectiveEpilogueFwdINS6_IJSA_NS7_ILi256EEESB_EEES9_SE_SG_Li256ELb1ELb1ELb0ELb0EEENS1_36VarlenDynamicPersistentTileSchedulerILi128ELi96ELi256ELi128ELb0ELb1ELb1ELb1ELb0ELb1EEEEEEEEEvNT_6ParamsE)
        /*004c*/ 	.short	0x0380
        /*004e*/ 	.short	0x0b80


	//----- nvinfo : EIATTR_SW_WAR
	.align		4
.L_260:
        /*0050*/ 	.byte	0x04, 0x36
        /*0052*/ 	.short	(.L_262 - .L_261)
.L_261:
        /*0054*/ 	.word	0x00000008
.L_262:


//--------------------- .nv.info._ZN7cutlass13device_kernelIN5flash11enable_sm90INS1_16FlashAttnFwdSm90INS1_25CollectiveMainloopFwdSm90ILi2EN4cute5tupleIJNS5_1CILi1EEES8_S8_EEENS6_IJNS7_ILi128EEENS7_ILi96EEENS7_ILi64EEEEEELi256ENS_6half_tEfNS_4arch4Sm90ELb1ELb0ELb1ELb0ELb1ELb0ELb0ELb1ELb0ELb1ELb0ELb0EEENS1_21CollectiveEpilogueFwdINS6_IJSA_NS7_ILi256EEESB_EEES9_SE_SG_Li256ELb0ELb1ELb0ELb0EEENS1_30DynamicPersistentTileSchedulerILi256ELi128ELb0ELb1ELb1EEEEEEEEEvNT_6ParamsE --------------------------
	.section	.nv.info._ZN7cutlass13device_kernelIN5flash11enable_sm90INS1_16FlashAttnFwdSm90INS1_25CollectiveMainloopFwdSm90ILi2EN4cute5tupleIJNS5_1CILi1EEES8_S8_EEENS6_IJNS7_ILi128EEENS7_ILi96EEENS7_ILi64EEEEEELi256ENS_6half_tEfNS_4arch4Sm90ELb1ELb0ELb1ELb0ELb1ELb0ELb0ELb1ELb0ELb1ELb0ELb0EEENS1_21CollectiveEpilogueFwdINS6_IJSA_NS7_ILi256EEESB_EEES9_SE_SG_Li256ELb0ELb1ELb0ELb0EEENS1_30DynamicPersistentTileSchedulerILi256ELi128ELb0ELb1ELb1EEEEEEEEEvNT_6ParamsE,"",@"SHT_CUDA_INFO"
	.sectionflags	@""
	.align	4


	//----- nvinfo : EIATTR_CUDA_API_VERSION
	.align		4
        /*0000*/ 	.byte	0x04, 0x37
        /*0002*/ 	.short	(.L_264 - .L_263)
.L_263:
        /*0004*/ 	.word	0x00000082


	//----- nvinfo : EIATTR_KPARAM_INFO
	.align		4
.L_264:
        /*0008*/ 	.byte	0x04, 0x17
        /*000a*/ 	.short	(.L_266 - .L_265)
.L_265:
        /*000c*/ 	.word	0x00000000
        /*0010*/ 	.short	0x0000
        /*0012*/ 	.short	0x0000
        /*0014*/ 	.byte	0x00, 0xf0, 0x01, 0x2a


	//----- nvinfo : EIATTR_SPARSE_MMA_MASK
	.align		4
.L_266:
        /*0018*/ 	.byte	0x03, 0x50
        /*001a*/ 	.short	0x0000


	//----- nvinfo : EIATTR_MAXREG_COUNT
	.align		4
        /*001c*/ 	.byte	0x03, 0x1b
        /*001e*/ 	.short	0x00a8


	//----- nvinfo : EIATTR_MERCURY_ISA_VERSION
	.align		4
        /*0020*/ 	.byte	0x03, 0x5f
        /*0022*/ 	.short	0x0101


	//----- nvinfo : EIATTR_VRC_CTA_INIT_COUNT
	.align		4
        /*0024*/ 	.byte	0x02, 0x4a
	.zero		1
	.zero		1


	//----- nvinfo : EIATTR_EXIT_INSTR_OFFSETS
	.align		4
        /*0028*/ 	.byte	0x04, 0x1c
        /*002a*/ 	.short	(.L_268 - .L_267)


	//   ....[0]....
.L_267:
        /*002c*/ 	.word	0x00000010


	//----- nvinfo : EIATTR_MAX_THREADS
	.align		4
.L_268:
        /*0030*/ 	.byte	0x04, 0x05
        /*0032*/ 	.short	(.L_270 - .L_269)
.L_269:
        /*0034*/ 	.word	0x00000180
        /*0038*/ 	.word	0x00000001
        /*003c*/ 	.word	0x00000001


	//----- nvinfo : EIATTR_CBANK_PARAM_SIZE
	.align		4
.L_270:
        /*0040*/ 	.byte	0x03, 0x19
        /*0042*/ 	.short	0x0a80


	//----- nvinfo : EIATTR_PARAM_CBANK
	.align		4
        /*0044*/ 	.byte	0x04, 0x0a
        /*0046*/ 	.short	(.L_272 - .L_271)
	.align		4
.L_271:
        /*0048*/ 	.word	index@(.nv.constant0._ZN7cutlass13device_kernelIN5flash11enable_sm90INS1_16FlashAttnFwdSm90INS1_25CollectiveMainloopFwdSm90ILi2EN4cute5tupleIJNS5_1CILi1EEES8_S8_EEENS6_IJNS7_ILi128EEENS7_ILi96EEENS7_ILi64EEEEEELi256ENS_6half_tEfNS_4arch4Sm90ELb1ELb0ELb1ELb0ELb1ELb0ELb0ELb1ELb0ELb1ELb0ELb0EEENS1_21CollectiveEpilogueFwdINS6_IJSA_NS7_ILi256EEESB_EEES9_SE_SG_Li256ELb0ELb1ELb0ELb0EEENS1_30DynamicPersistentTileSchedulerILi256ELi128ELb0ELb1ELb1EEEEEEEEEvNT_6ParamsE)
        /*004c*/ 	.short	0x0380
        /*004e*/ 	.short	0x0a80


	//----- nvinfo : EIATTR_SW_WAR
	.align		4
.L_272:
        /*0050*/ 	.byte	0x04, 0x36
        /*0052*/ 	.short	(.L_274 - .L_273)
.L_273:
        /*0054*/ 	.word	0x00000008
.L_274:


//--------------------- .nv.info._ZN7cutlass13device_kernelIN5flash11enable_sm90INS1_16FlashAttnFwdSm90INS1_25CollectiveMainloopFwdSm90ILi2EN4cute5tupleIJNS5_1CILi1EEES8_S8_EEENS6_IJNS7_ILi128EEENS7_ILi96EEENS7_ILi64EEEEEELi256ENS_6half_tEfNS_4arch4Sm90ELb1ELb0ELb1ELb0ELb1ELb0ELb1ELb1ELb0ELb1ELb0ELb0EEENS1_21CollectiveEpilogueFwdINS6_IJSA_NS7_ILi256EEESB_EEES9_SE_SG_Li256ELb0ELb1ELb0ELb0EEENS1_30DynamicPersistentTileSchedulerILi256ELi128ELb0ELb1ELb1EEEEEEEEEvNT_6ParamsE --------------------------
	.section	.nv.info._ZN7cutlass13device_kernelIN5flash11enable_sm90INS1_16FlashAttnFwdSm90INS1_25CollectiveMainloopFwdSm90ILi2EN4cute5tupleIJNS5_1CILi1EEES8_S8_EEENS6_IJNS7_ILi128EEENS7_ILi96EEENS7_ILi64EEEEEELi256ENS_6half_tEfNS_4arch4Sm90ELb1ELb0ELb1ELb0ELb1ELb0ELb1ELb1ELb0ELb1ELb0ELb0EEENS1_21CollectiveEpilogueFwdINS6_IJSA_NS7_ILi256EEESB_EEES9_SE_SG_Li256ELb0ELb1ELb0ELb0EEENS1_30DynamicPersistentTileSchedulerILi256ELi128ELb0ELb1ELb1EEEEEEEEEvNT_6ParamsE,"",@"SHT_CUDA_INFO"
	.sectionflags	@""
	.align	4


	//----- nvinfo : EIATTR_CUDA_API_VERSION
	.align		4
        /*0000*/ 	.byte	0x04, 0x37
        /*0002*/ 	.short	(.L_276 - .L_275)
.L_275:
        /*0004*/ 	.word	0x00000082


	//----- nvinfo : EIATTR_KPARAM_INFO
	.align		4
.L_276:
        /*0008*/ 	.byte	0x04, 0x17
        /*000a*/ 	.short	(.L_278 - .L_277)
.L_277:
        /*000c*/ 	.word	0x00000000
        /*0010*/ 	.short	0x0000
        /*0012*/ 	.short	0x0000
        /*0014*/ 	.byte	0x00, 0xf0, 0x01, 0x2e


	//----- nvinfo : EIATTR_SPARSE_MMA_MASK
	.align		4
.L_278:
        /*0018*/ 	.byte	0x03, 0x50
        /*001a*/ 	.short	0x0000


	//----- nvinfo : EIATTR_MAXREG_COUNT
	.align		4
        /*001c*/ 	.byte	0x03, 0x1b
        /*001e*/ 	.short	0x00a8


	//----- nvinfo : EIATTR_MERCURY_ISA_VERSION
	.align		4
        /*0020*/ 	.byte	0x03, 0x5f
        /*0022*/ 	.short	0x0101


	//----- nvinfo : EIATTR_VRC_CTA_INIT_COUNT
	.align		4
        /*0024*/ 	.byte	0x02, 0x4a
	.zero		1
	.zero		1


	//----- nvinfo : EIATTR_EXIT_INSTR_OFFSETS
	.align		4
        /*0028*/ 	.byte	0x04, 0x1c
        /*002a*/ 	.short	(.L_280 - .L_279)


	//   ....[0]....
.L_279:
        /*002c*/ 	.word	0x00000010


	//----- nvinfo : EIATTR_MAX_THREADS
	.align		4
.L_280:
        /*0030*/ 	.byte	0x04, 0x05
        /*0032*/ 	.short	(.L_282 - .L_281)
.L_281:
        /*0034*/ 	.word	0x00000180
        /*0038*/ 	.word	0x00000001
        /*003c*/ 	.word	0x00000001


	//----- nvinfo : EIATTR_CBANK_PARAM_SIZE
	.align		4
.L_282:
        /*0040*/ 	.byte	0x03, 0x19
        /*0042*/ 	.short	0x0b80


	//----- nvinfo : EIATTR_PARAM_CBANK
	.align		4
        /*0044*/ 	.byte	0x04, 0x0a
        /*0046*/ 	.short	(.L_284 - .L_283)
	.align		4
.L_283:
        /*0048*/ 	.word	index@(.nv.constant0._ZN7cutlass13device_kernelIN5flash11enable_sm90INS1_16FlashAttnFwdSm90INS1_25CollectiveMainloopFwdSm90ILi2EN4cute5tupleIJNS5_1CILi1EEES8_S8_EEENS6_IJNS7_ILi128EEENS7_ILi96EEENS7_ILi64EEEEEELi256ENS_6half_tEfNS_4arch4Sm90ELb1ELb0ELb1ELb0ELb1ELb0ELb1ELb1ELb0ELb1ELb0ELb0EEENS1_21CollectiveEpilogueFwdINS6_IJSA_NS7_ILi256EEESB_EEES9_SE_SG_Li256ELb0ELb1ELb0ELb0EEENS1_30DynamicPersistentTileSchedulerILi256ELi128ELb0ELb1ELb1EEEEEEEEEvNT_6ParamsE)
        /*004c*/ 	.short	0x0380
        /*004e*/ 	.short	0x0b80


	//----- nvinfo : EIATTR_SW_WAR
	.align		4
.L_284:
        /*0050*/ 	.byte	0x04, 0x36
        /*0052*/ 	.short	(.L_286 - .L_285)
.L_285:
        /*0054*/ 	.word	0x00000008
.L_286:


//--------------------- .nv.info._ZN7cutlass13device_kernelIN5flash11enable_sm90INS1_16FlashAttnFwdSm90INS1_25CollectiveMainloopFwdSm90ILi2EN4cute5tupleIJNS5_1CILi1EEES8_S8_EEENS6_IJNS7_ILi128EEENS7_ILi96EEENS7_ILi64EEEEEELi256ENS_6half_tEfNS_4arch4Sm90ELb1ELb0ELb1ELb1ELb1ELb0ELb0ELb1ELb0ELb1ELb0ELb0EEENS1_21CollectiveEpilogueFwdINS6_IJSA_NS7_ILi256EEESB_EEES9_SE_SG_Li256ELb1ELb1ELb0ELb0EEENS1_36VarlenDynamicPersistentTileSchedulerILi128ELi96ELi256ELi128ELb0ELb1ELb1ELb1ELb1ELb1EEEEEEEEEvNT_6ParamsE --------------------------
	.section	.nv.info._ZN7cutlass13device_kernelIN5flash11enable_sm90INS1_16FlashAttnFwdSm90INS1_25CollectiveMainloopFwdSm90ILi2EN4cute5tupleIJNS5_1CILi1EEES8_S8_EEENS6_IJNS7_ILi128EEENS7_ILi96EEENS7_ILi64EEEEEELi256ENS_6half_tEfNS_4arch4Sm90ELb1ELb0ELb1ELb1ELb1ELb0ELb0ELb1ELb0ELb1ELb0ELb0EEENS1_21CollectiveEpilogueFwdINS6_IJSA_NS7_ILi256EEESB_EEES9_SE_SG_Li256ELb1ELb1ELb0ELb0EEENS1_36VarlenDynamicPersistentTileSchedulerILi128ELi96ELi256ELi128ELb0ELb1ELb1ELb1ELb1ELb1EEEEEEEEEvNT_6ParamsE,"",@"SHT_CUDA_INFO"
	.sectionflags	@""
	.align	4


	//----- nvinfo : EIATTR_CUDA_API_VERSION
	.align		4
        /*0000*/ 	.byte	0x04, 0x37
        /*0002*/ 	.short	(.L_288 - .L_287)
.L_287:
        /*0004*/ 	.word	0x00000082


	//----- nvinfo : EIATTR_KPARAM_INFO
	.align		4
.L_288:
        /*0008*/ 	.byte	0x04, 0x17
        /*000a*/ 	.short	(.L_290 - .L_289)
.L_289:
        /*000c*/ 	.word	0x00000000
        /*0010*/ 	.short	0x0000
        /*0012*/ 	.short	0x0000
        /*0014*/ 	.byte	0x00, 0xf0, 0x01, 0x2a


	//----- nvinfo : EIATTR_SPARSE_MMA_MASK
	.align		4
.L_290:
        /*0018*/ 	.byte	0x03, 0x50
        /*001a*/ 	.short	0x0000


	//----- nvinfo : EIATTR_MAXREG_COUNT
	.align		4
        /*001c*/ 	.byte	0x03, 0x1b
        /*001e*/ 	.short	0x00a8


	//----- nvinfo : EIATTR_MERCURY_ISA_VERSION
	.align		4
        /*0020*/ 	.byte	0x03, 0x5f
        /*0022*/ 	.short	0x0101


	//----- nvinfo : EIATTR_VRC_CTA_INIT_COUNT
	.align		4
        /*0024*/ 	.byte	0x02, 0x4a
	.zero		1
	.zero		1


	//----- nvinfo : EIATTR_EXIT_INSTR_OFFSETS
	.align		4
        /*0028*/ 	.byte	0x04, 0x1c
        /*002a*/ 	.short	(.L_292 - .L_291)


	//   ....[0]....
.L_291:
        /*002c*/ 	.word	0x00000010


	//----- nvinfo : EIATTR_MAX_THREADS
	.align		4
.L_292:
        /*0030*/ 	.byte	0x04, 0x05
        /*0032*/ 	.short	(.L_294 - .L_293)
.L_293:
        /*0034*/ 	.word	0x00000180
        /*0038*/ 	.word	0x00000001
        /*003c*/ 	.word	0x00000001


	//----- nvinfo : EIATTR_CBANK_PARAM_SIZE
	.align		4
.L_294:
        /*0040*/ 	.byte	0x03, 0x19
        /*0042*/ 	.short	0x0a80


	//----- nvinfo : EIATTR_PARAM_CBANK
	.align		4
        /*0044*/ 	.byte	0x04, 0x0a
        /*0046*/ 	.short	(.L_296 - .L_295)
	.align		4
.L_295:
        /*0048*/ 	.word	index@(.nv.constant0._ZN7cutlass13device_kernelIN5flash11enable_sm90INS1_16FlashAttnFwdSm90INS1_25CollectiveMainloopFwdSm90ILi2EN4cute5tupleIJNS5_1CILi1EEES8_S8_EEENS6_IJNS7_ILi128EEENS7_ILi96EEENS7_ILi64EEEEEELi256ENS_6half_tEfNS_4arch4Sm90ELb1ELb0ELb1ELb1ELb1ELb0ELb0ELb1ELb0ELb1ELb0ELb0EEENS1_21CollectiveEpilogueFwdINS6_IJSA_NS7_ILi256EEESB_EEES9_SE_SG_Li256ELb1ELb1ELb0ELb0EEENS1_36VarlenDynamicPersistentTileSchedulerILi128ELi96ELi256ELi128ELb0ELb1ELb1ELb1ELb1ELb1EEEEEEEEEvNT_6ParamsE)
        /*004c*/ 	.short	0x0380
        /*004e*/ 	.short	0x0a80


	//----- nvinfo : EIATTR_SW_WAR
	.align		4
.L_296:
        /*0050*/ 	.byte	0x04, 0x36
        /*0052*/ 	.short	(.L_298 - .L_297)
.L_297:
        /*0054*/ 	.word	0x00000008
.L_298:


//--------------------- .nv.info._ZN7cutlass13device_kernelIN5flash11enable_sm90INS1_16FlashAttnFwdSm90INS1_25CollectiveMainloopFwdSm90ILi2EN4cute5tupleIJNS5_1CILi1EEES8_S8_EEENS6_IJNS7_ILi128EEENS7_ILi96EEENS7_ILi64EEEEEELi256ENS_6half_tEfNS_4arch4Sm90ELb1ELb0ELb1ELb1ELb1ELb1ELb0ELb1ELb0ELb1ELb0ELb0EEENS1_21CollectiveEpilogueFwdINS6_IJSA_NS7_ILi256EEESB_EEES9_SE_SG_Li256ELb1ELb1ELb0ELb0EEENS1_36VarlenDynamicPersistentTileSchedulerILi128ELi96ELi256ELi128ELb0ELb1ELb1ELb1ELb1ELb1EEEEEEEEEvNT_6ParamsE --------------------------
	.section	.nv.info._ZN7cutlass13device_kernelIN5flash11enable_sm90INS1_16FlashAttnFwdSm90INS1_25CollectiveMainloopFwdSm90ILi2EN4cute5tupleIJNS5_1CILi1EEES8_S8_EEENS6_IJNS7_ILi128EEENS7_ILi96EEENS7_ILi64EEEEEELi256ENS_6half_tEfNS_4arch4Sm90ELb1ELb0ELb1ELb1ELb1ELb1ELb0ELb1ELb0ELb1ELb0ELb0EEENS1_21CollectiveEpilogueFwdINS6_IJSA_NS7_ILi256EEESB_EEES9_SE_SG_Li256ELb1ELb1ELb0ELb0EEENS1_36VarlenDynamicPersistentTileSchedulerILi128ELi96ELi256ELi128ELb0ELb1ELb1ELb1ELb1ELb1EEEEEEEEEvNT_6ParamsE,"",@"SHT_CUDA_INFO"
	.sectionflags	@""
	.align	4


	//----- nvinfo : EIATTR_CUDA_API_VERSION
	.align		4
        /*0000*/ 	.byte	0x04, 0x37
        /*0002*/ 	.short	(.L_300 - .L_299)
.L_299:
        /*0004*/ 	.word	0x00000082


	//----- nvinfo : EIATTR_KPARAM_INFO
	.align		4
.L_300:
        /*0008*/ 	.byte	0x04, 0x17
        /*000a*/ 	.short	(.L_302 - .L_301)
.L_301:
        /*000c*/ 	.word	0x00000000
        /*0010*/ 	.short	0x0000
        /*0012*/ 	.short	0x0000
        /*0014*/ 	.byte	0x00, 0xf0, 0x01, 0x2a


	//----- nvinfo : EIATTR_SPARSE_MMA_MASK
	.align		4
.L_302:
        /*0018*/ 	.byte	0x03, 0x50
        /*001a*/ 	.short	0x0000


	//----- nvinfo : EIATTR_MAXREG_COUNT
	.align		4
        /*001c*/ 	.byte	0x03, 0x1b
        /*001e*/ 	.short	0x00a8


	//----- nvinfo : EIATTR_MERCURY_ISA_VERSION
	.align		4
        /*0020*/ 	.byte	0x03, 0x5f
        /*0022*/ 	.short	0x0101


	//----- nvinfo : EIATTR_VRC_CTA_INIT_COUNT
	.align		4
        /*0024*/ 	.byte	0x02, 0x4a
	.zero		1
	.zero		1


	//----- nvinfo : EIATTR_EXIT_INSTR_OFFSETS
	.align		4
        /*0028*/ 	.byte	0x04, 0x1c
        /*002a*/ 	.short	(.L_304 - .L_303)


	//   ....[0]....
.L_303:
        /*002c*/ 	.word	0x00000010


	//----- nvinfo : EIATTR_MAX_THREADS
	.align		4
.L_304:
        /*0030*/ 	.byte	0x04, 0x05
        /*0032*/ 	.short	(.L_306 - .L_305)
.L_305:
        /*0034*/ 	.word	0x00000180
        /*0038*/ 	.word	0x00000001
        /*003c*/ 	.word	0x00000001


	//----- nvinfo : EIATTR_CBANK_PARAM_SIZE
	.align		4
.L_306:
        /*0040*/ 	.byte	0x03, 0x19
        /*0042*/ 	.short	0x0a80


	//----- nvinfo : EIATTR_PARAM_CBANK
	.align		4
        /*0044*/ 	.byte	0x04, 0x0a
        /*0046*/ 	.short	(.L_308 - .L_307)
	.align		4
.L_307:
        /*0048*/ 	.word	index@(.nv.constant0._ZN7cutlass13device_kernelIN5flash11enable_sm90INS1_16FlashAttnFwdSm90INS1_25CollectiveMainloopFwdSm90ILi2EN4cute5tupleIJNS5_1CILi1EEES8_S8_EEENS6_IJNS7_ILi128EEENS7_ILi96EEENS7_ILi64EEEEEELi256ENS_6half_tEfNS_4arch4Sm90ELb1ELb0ELb1ELb1ELb1ELb1ELb0ELb1ELb0ELb1ELb0ELb0EEENS1_21CollectiveEpilogueFwdINS6_IJSA_NS7_ILi256EEESB_EEES9_SE_SG_Li256ELb1ELb1ELb0ELb0EEENS1_36VarlenDynamicPersistentTileSchedulerILi128ELi96ELi256ELi128ELb0ELb1ELb1ELb1ELb1ELb1EEEEEEEEEvNT_6ParamsE)
        /*004c*/ 	.short	0x0380
        /*004e*/ 	.short	0x0a80


	//----- nvinfo : EIATTR_SW_WAR
	.align		4
.L_308:
        /*0050*/ 	.byte	0x04, 0x36
        /*0052*/ 	.short	(.L_310 - .L_309)
.L_309:
        /*0054*/ 	.word	0x00000008
.L_310:


//--------------------- .nv.info._ZN7cutlass13device_kernelIN5flash11enable_sm90INS1_16FlashAttnFwdSm90INS1_25CollectiveMainloopFwdSm90ILi2EN4cute5tupleIJNS5_1CILi1EEES8_S8_EEENS6_IJNS7_ILi128EEENS7_ILi96EEENS7_ILi64EEEEEELi256ENS_6half_tEfNS_4arch4Sm90ELb1ELb0ELb1ELb1ELb1ELb0ELb1ELb1ELb0ELb1ELb0ELb0EEENS1_21CollectiveEpilogueFwdINS6_IJSA_NS7_ILi256EEESB_EEES9_SE_SG_Li256ELb1ELb1ELb0ELb0EEENS1_36VarlenDynamicPersistentTileSchedulerILi128ELi96ELi256ELi128ELb0ELb1ELb1ELb1ELb1ELb1EEEEEEEEEvNT_6ParamsE --------------------------
	.section	.nv.info._ZN7cutlass13device_kernelIN5flash11enable_sm90INS1_16FlashAttnFwdSm90INS1_25CollectiveMainloopFwdSm90ILi2EN4cute5tupleIJNS5_1CILi1EEES8_S8_EEENS6_IJNS7_ILi128EEENS7_ILi96EEENS7_ILi64EEEEEELi256ENS_6half_tEfNS_4arch4Sm90ELb1ELb0ELb1ELb1ELb1ELb0ELb1ELb1ELb0ELb1ELb0ELb0EEENS1_21CollectiveEpilogueFwdINS6_IJSA_NS7_ILi256EEESB_EEES9_SE_SG_Li256ELb1ELb1ELb0ELb0EEENS1_36VarlenDynamicPersistentTileSchedulerILi128ELi96ELi256ELi128ELb0ELb1ELb1ELb1ELb1ELb1EEEEEEEEEvNT_6ParamsE,"",@"SHT_CUDA_INFO"
	.sectionflags	@""
	.align	4


	//----- nvinfo : EIATTR_CUDA_API_VERSION
	.align		4
        /*0000*/ 	.byte	0x04, 0x37
        /*0002*/ 	.short	(.L_312 - .L_311)
.L_311:
        /*0004*/ 	.word	0x00000082


	//----- nvinfo : EIATTR_KPARAM_INFO
	.align		4
.L_312:
        /*0008*/ 	.byte	0x04, 0x17
        /*000a*/ 	.short	(.L_314 - .L_313)
.L_313:
        /*000c*/ 	.word	0x00000000
        /*0010*/ 	.short	0x0000
        /*0012*/ 	.short	0x0000
        /*0014*/ 	.byte	0x00, 0xf0, 0x01, 0x2e


	//----- nvinfo : EIATTR_SPARSE_MMA_MASK
	.align		4
.L_314:
        /*0018*/ 	.byte	0x03, 0x50
        /*001a*/ 	.short	0x0000


	//----- nvinfo : EIATTR_MAXREG_COUNT
	.align		4
        /*001c*/ 	.byte	0x03, 0x1b
        /*001e*/ 	.short	0x00a8


	//----- nvinfo : EIATTR_MERCURY_ISA_VERSION
	.align		4
        /*0020*/ 	.byte	0x03, 0x5f
        /*0022*/ 	.short	0x0101


	//----- nvinfo : EIATTR_VRC_CTA_INIT_COUNT
	.align		4
        /*0024*/ 	.byte	0x02, 0x4a
	.zero		1
	.zero		1


	//----- nvinfo : EIATTR_EXIT_INSTR_OFFSETS
	.align		4
        /*0028*/ 	.byte	0x04, 0x1c
        /*002a*/ 	.short	(.L_316 - .L_315)


	//   ....[0]....
.L_315:
        /*002c*/ 	.word	0x00000010


	//----- nvinfo : EIATTR_MAX_THREADS
	.align		4
.L_316:
        /*0030*/ 	.byte	0x04, 0x05
        /*0032*/ 	.short	(.L_318 - .L_317)
.L_317:
        /*0034*/ 	.word	0x00000180
        /*0038*/ 	.word	0x00000001
        /*003c*/ 	.word	0x00000001


	//----- nvinfo : EIATTR_CBANK_PARAM_SIZE
	.align		4
.L_318:
        /*0040*/ 	.byte	0x03, 0x19
        /*0042*/ 	.short	0x0b80


	//----- nvinfo : EIATTR_PARAM_CBANK
	.align		4
        /*0044*/ 	.byte	0x04, 0x0a
        /*0046*/ 	.short	(.L_320 - .L_319)
	.align		4
.L_319:
        /*0048*/ 	.word	index@(.nv.constant0._ZN7cutlass13device_kernelIN5flash11enable_sm90INS1_16FlashAttnFwdSm90INS1_25CollectiveMainloopFwdSm90ILi2EN4cute5tupleIJNS5_1CILi1EEES8_S8_EEENS6_IJNS7_ILi128EEENS7_ILi96EEENS7_ILi64EEEEEELi256ENS_6half_tEfNS_4arch4Sm90ELb1ELb0ELb1ELb1ELb1ELb0ELb1ELb1ELb0ELb1ELb0ELb0EEENS1_21CollectiveEpilogueFwdINS6_IJSA_NS7_ILi256EEESB_EEES9_SE_SG_Li256ELb1ELb1ELb0ELb0EEENS1_36VarlenDynamicPersistentTileSchedulerILi128ELi96ELi256ELi128ELb0ELb1ELb1ELb1ELb1ELb1EEEEEEEEEvNT_6ParamsE)
        /*004c*/ 	.short	0x0380
        /*004e*/ 	.short	0x0b80


	//----- nvinfo : EIATTR_SW_WAR
	.align		4
.L_320:
        /*0050*/ 	.byte	0x04, 0x36
        /*0052*/ 	.short	(.L_322 - .L_321)
.L_321:
        /*0054*/ 	.word	0x00000008
.L_322:


//--------------------- .nv.info._ZN7cutlass13device_kernelIN5flash11enable_sm90INS1_16FlashAttnFwdSm90INS1_25CollectiveMainloopFwdSm90ILi2EN4cute5tupleIJNS5_1CILi1EEES8_S8_EEENS6_IJNS7_ILi128EEENS7_ILi96EEENS7_ILi64EEEEEELi256ENS_6half_tEfNS_4arch4Sm90ELb1ELb0ELb1ELb1ELb1ELb1ELb1ELb1ELb0ELb1ELb0ELb0EEENS1_21CollectiveEpilogueFwdINS6_IJSA_NS7_ILi256EEESB_EEES9_SE_SG_Li256ELb1ELb1ELb0ELb0EEENS1_36VarlenDynamicPersistentTileSchedulerILi128ELi96ELi256ELi128ELb0ELb1ELb1ELb1ELb1ELb1EEEEEEEEEvNT_6ParamsE --------------------------
	.section	.nv.info._ZN7cutlass13device_kernelIN5flash11enable_sm90INS1_16FlashAttnFwdSm90INS1_25CollectiveMainloopFwdSm90ILi2EN4cute5tupleIJNS5_1CILi1EEES8_S8_EEENS6_IJNS7_ILi128EEENS7_ILi96EEENS7_ILi64EEEEEELi256ENS_6half_tEfNS_4arch4Sm90ELb1ELb0ELb1ELb1ELb1ELb1ELb1ELb1ELb0ELb1ELb0ELb0EEENS1_21CollectiveEpilogueFwdINS6_IJSA_NS7_ILi256EEESB_EEES9_SE_SG_Li256ELb1ELb1ELb0ELb0EEENS1_36VarlenDynamicPersistentTileSchedulerILi128ELi96ELi256ELi128ELb0ELb1ELb1ELb1ELb1ELb1EEEEEEEEEvNT_6ParamsE,"",@"SHT_CUDA_INFO"
	.sectionflags	@""
	.align	4


	//----- nvinfo : EIATTR_CUDA_API_VERSION
	.align		4
        /*0000*/ 	.byte	0x04, 0x37
        /*0002*/ 	.short	(.L_324 - .L_323)
.L_323:
        /*0004*/ 	.word	0x00000082


	//----- nvinfo : EIATTR_KPARAM_INFO
	.align		4
.L_324:
        /*0008*/ 	.byte	0x04, 0x17
        /*000a*/ 	.short	(.L_326 - .L_325)
.L_325:
        /*000c*/ 	.word	0x00000000
        /*0010*/ 	.short	0x0000
        /*0012*/ 	.short	0x0000
        /*0014*/ 	.byte	0x00, 0xf0, 0x01, 0x2e


	//----- nvinfo : EIATTR_SPARSE_MMA_MASK
	.align		4
.L_326:
        /*0018*/ 	.byte	0x03, 0x50
        /*001a*/ 	.short	0x0000


	//----- nvinfo : EIATTR_MAXREG_COUNT
	.align		4
        /*001c*/ 	.byte	0x03, 0x1b
        /*001e*/ 	.short	0x00a8


	//----- nvinfo : EIATTR_MERCURY_ISA_VERSION
	.align		4
        /*0020*/ 	.byte	0x03, 0x5f
        /*0022*/ 	.short	0x0101


	//----- nvinfo : EIATTR_VRC_CTA_INIT_COUNT
	.align		4
        /*0024*/ 	.byte	0x02, 0x4a
	.zero		1
	.zero		1


	//----- nvinfo : EIATTR_EXIT_INSTR_OFFSETS
	.align		4
        /*0028*/ 	.byte	0x04, 0x1c
        /*002a*/ 	.short	(.L_328 - .L_327)


	//   ....[0]....
.L_327:
        /*002c*/ 	.word	0x00000010


	//----- nvinfo : EIATTR_MAX_THREADS
	.align		4
.L_328:
        /*0030*/ 	.byte	0x04, 0x05
        /*0032*/ 	.short	(.L_330 - .L_329)
.L_329:
        /*0034*/ 	.word	0x00000180
        /*0038*/ 	.word	0x00000001
        /*003c*/ 	.word	0x00000001


	//----- nvinfo : EIATTR_CBANK_PARAM_SIZE
	.align		4
.L_330:
        /*0040*/ 	.byte	0x03, 0x19
        /*0042*/ 	.short	0x0b80


	//----- nvinfo : EIATTR_PARAM_CBANK
	.align		4
        /*0044*/ 	.byte	0x04, 0x0a
        /*0046*/ 	.short	(.L_332 - .L_331)
	.align		4
.L_331:
        /*0048*/ 	.word	index@(.nv.constant0._ZN7cutlass13device_kernelIN5flash11enable_sm90INS1_16FlashAttnFwdSm90INS1_25CollectiveMainloopFwdSm90ILi2EN4cute5tupleIJNS5_1CILi1EEES8_S8_EEENS6_IJNS7_ILi128EEENS7_ILi96EEENS7_ILi64EEEEEELi256ENS_6half_tEfNS_4arch4Sm90ELb1ELb0ELb1ELb1ELb1ELb1ELb1ELb1ELb0ELb1ELb0ELb0EEENS1_21CollectiveEpilogueFwdINS6_IJSA_NS7_ILi256EEESB_EEES9_SE_SG_Li256ELb1ELb1ELb0ELb0EEENS1_36VarlenDynamicPersistentTileSchedulerILi128ELi96ELi256ELi128ELb0ELb1ELb1ELb1ELb1ELb1EEEEEEEEEvNT_6ParamsE)
        /*004c*/ 	.short	0x0380
        /*004e*/ 	.short	0x0b80


	//----- nvinfo : EIATTR_SW_WAR
	.align		4
.L_332:
        /*0050*/ 	.byte	0x04, 0x36
        /*0052*/ 	.short	(.L_334 - .L_333)
.L_333:
        /*0054*/ 	.word	0x00000008
.L_334:


//--------------------- .nv.callgraph             --------------------------
	.section	.nv.callgraph,"",@"SHT_CUDA_CALLGRAPH"
	.align	4
	.sectionentsize	8
	.align		4
        /*0000*/ 	.word	0x00000000
	.align		4
        /*0004*/ 	.word	0xffffffff
	.align		4
        /*0008*/ 	.word	0x00000000
	.align		4
        /*000c*/ 	.word	0xfffffffe
	.align		4
        /*0010*/ 	.word	0x00000000
	.align		4
        /*0014*/ 	.word	0xfffffffd
	.align		4
        /*0018*/ 	.word	0x00000000
	.align		4
        /*001c*/ 	.word	0xfffffffc


//--------------------- .nv.constant4             --------------------------
	.section	.nv.constant4,"a",@progbits
	.align	8
	.align		8
.nv.constant4:
        /*0000*/ 	.dword	_ZN83_INTERNAL_f04532c9_47_flash_fwd_hdim64_256_fp16_paged_softcap_sm90_cu_e763cb1e_31554cuda3std3__45__cpo5beginE
	.align		8
        /*0008*/ 	.dword	_ZN83_INTERNAL_f04532c9_47_flash_fwd_hdim64_256_fp16_paged_softcap_sm90_cu_e763cb1e_31554cuda3std3__45__cpo3endE
	.align		8
        /*0010*/ 	.dword	_ZN83_INTERNAL_f04532c9_47_flash_fwd_hdim64_256_fp16_paged_softcap_sm90_cu_e763cb1e_31554cuda3std3__45__cpo6cbeginE
	.align		8
        /*0018*/ 	.dword	_ZN83_INTERNAL_f04532c9_47_flash_fwd_hdim64_256_fp16_paged_softcap_sm90_cu_e763cb1e_31554cuda3std3__45__cpo4cendE
	.align		8
        /*0020*/ 	.dword	_ZN83_INTERNAL_f04532c9_47_flash_fwd_hdim64_256_fp16_paged_softcap_sm90_cu_e763cb1e_31554cuda3std3__485_GLOBAL__N__f04532c9_47_flash_fwd_hdim64_256_fp16_paged_softcap_sm90_cu_e763cb1e_31556ignoreE
	.align		8
        /*0028*/ 	.dword	_ZN83_INTERNAL_f04532c9_47_flash_fwd_hdim64_256_fp16_paged_softcap_sm90_cu_e763cb1e_31554cuda3std3__419piecewise_constructE
	.align		8
        /*0030*/ 	.dword	_ZN83_INTERNAL_f04532c9_47_flash_fwd_hdim64_256_fp16_paged_softcap_sm90_cu_e763cb1e_31554cuda3std3__48in_placeE
	.align		8
        /*0038*/ 	.dword	_ZN83_INTERNAL_f04532c9_47_flash_fwd_hdim64_256_fp16_paged_softcap_sm90_cu_e763cb1e_31554cuda3std6ranges3__45__cpo4swapE
	.align		8
        /*0040*/ 	.dword	_ZN83_INTERNAL_f04532c9_47_flash_fwd_hdim64_256_fp16_paged_softcap_sm90_cu_e763cb1e_31554cuda3std6ranges3__45__cpo9iter_moveE
	.align		8
        /*0048*/ 	.dword	_ZN83_INTERNAL_f04532c9_47_flash_fwd_hdim64_256_fp16_paged_softcap_sm90_cu_e763cb1e_31554cute7productE
	.align		8
        /*0050*/ 	.dword	_ZN83_INTERNAL_f04532c9_47_flash_fwd_hdim64_256_fp16_paged_softcap_sm90_cu_e763cb1e_31554cute1_E


//--------------------- .text._ZN7cutlass13device_kernelIN5flash11enable_sm90INS1_16FlashAttnFwdSm90INS1_25CollectiveMainloopFwdSm90ILi2EN4cute5tupleIJNS5_1CILi1EEES8_S8_EEENS6_IJNS7_ILi128EEENS7_ILi96EEENS7_ILi64EEEEEELi256ENS_6half_tEfNS_4arch4Sm90ELb0ELb0ELb1ELb0ELb1ELb0ELb0ELb1ELb0ELb1ELb0ELb0EEENS1_21CollectiveEpilogueFwdINS6_IJSA_NS7_ILi256EEESB_EEES9_SE_SG_Li256ELb0ELb1ELb0ELb0EEENS1_29StaticPersistentTileSchedulerILb0EEEEEEEEEvNT_6ParamsE --------------------------
	.section	.text._ZN7cutlass13device_kernelIN5flash11enable_sm90INS1_16FlashAttnFwdSm90INS1_25CollectiveMainloopFwdSm90ILi2EN4cute5tupleIJNS5_1CILi1EEES8_S8_EEENS6_IJNS7_ILi128EEENS7_ILi96EEENS7_ILi64EEEEEELi256ENS_6half_tEfNS_4arch4Sm90ELb0ELb0ELb1ELb0ELb1ELb0ELb0ELb1ELb0ELb1ELb0ELb0EEENS1_21CollectiveEpilogueFwdINS6_IJSA_NS7_ILi256EEESB_EEES9_SE_SG_Li256ELb0ELb1ELb0ELb0EEENS1_29StaticPersistentTileSchedulerILb0EEEEEEEEEvNT_6ParamsE,"ax",@progbits
	.align	128
.text._ZN7cutlass13device_kernelIN5flash11enable_sm90INS1_16FlashAttnFwdSm90INS1_25CollectiveMainloopFwdSm90ILi2EN4cute5tupleIJNS5_1CILi1EEES8_S8_EEENS6_IJNS7_ILi128EEENS7_ILi96EEENS7_ILi64EEEEEELi256ENS_6half_tEfNS_4arch4Sm90ELb0ELb0ELb1ELb0ELb1ELb0ELb0ELb1ELb0ELb1ELb0ELb0EEENS1_21CollectiveEpilogueFwdINS6_IJSA_NS7_ILi256EEESB_EEES9_SE_SG_Li256ELb0ELb1ELb0ELb0EEENS1_29StaticPersistentTileSchedulerILb0EEEEEEEEEvNT_6ParamsE:
        .type           _ZN7cutlass13device_kernelIN5flash11enable_sm90INS1_16FlashAttnFwdSm90INS1_25CollectiveMainloopFwdSm90ILi2EN4cute5tupleIJNS5_1CILi1EEES8_S8_EEENS6_IJNS7_ILi128EEENS7_ILi96EEENS7_ILi64EEEEEELi256ENS_6half_tEfNS_4arch4Sm90ELb0ELb0ELb1ELb0ELb1ELb0ELb0ELb1ELb0ELb1ELb0ELb0EEENS1_21CollectiveEpilogueFwdINS6_IJSA_NS7_ILi256EEESB_EEES9_SE_SG_Li256ELb0ELb1ELb0ELb0EEENS1_29StaticPersistentTileSchedulerILb0EEEEEEEEEvNT_6ParamsE,@function
        .size           _ZN7cutlass13device_kernelIN5flash11enable_sm90INS1_16FlashAttnFwdSm90INS1_25CollectiveMainloopFwdSm90ILi2EN4cute5tupleIJNS5_1CILi1EEES8_S8_EEENS6_IJNS7_ILi128EEENS7_ILi96EEENS7_ILi64EEEEEELi256ENS_6half_tEfNS_4arch4Sm90ELb0ELb0ELb1ELb0ELb1ELb0ELb0ELb1ELb0ELb1ELb0ELb0EEENS1_21CollectiveEpilogueFwdINS6_IJSA_NS7_ILi256EEESB_EEES9_SE_SG_Li256ELb0ELb1ELb0ELb0EEENS1_29StaticPersistentTileSchedulerILb0EEEEEEEEEvNT_6ParamsE,(.L_x_18 - _ZN7cutlass13device_kernelIN5flash11enable_sm90INS1_16FlashAttnFwdSm90INS1_25CollectiveMainloopFwdSm90ILi2EN4cute5tupleIJNS5_1CILi1EEES8_S8_EEENS6_IJNS7_ILi128EEENS7_ILi96EEENS7_ILi64EEEEEELi256ENS_6half_tEfNS_4arch4Sm90ELb0ELb0ELb1ELb0ELb1ELb0ELb0ELb1ELb0ELb1ELb0ELb0EEENS1_21CollectiveEpilogueFwdINS6_IJSA_NS7_ILi256EEESB_EEES9_SE_SG_Li256ELb0ELb1ELb0ELb0EEENS1_29StaticPersistentTileSchedulerILb0EEEEEEEEEvNT_6ParamsE)
        .other          _ZN7cutlass13device_kernelIN5flash11enable_sm90INS1_16FlashAttnFwdSm90INS1_25CollectiveMainloopFwdSm90ILi2EN4cute5tupleIJNS5_1CILi1EEES8_S8_EEENS6_IJNS7_ILi128EEENS7_ILi96EEENS7_ILi64EEEEEELi256ENS_6half_tEfNS_4arch4Sm90ELb0ELb0ELb1ELb0ELb1ELb0ELb0ELb1ELb0ELb1ELb0ELb0EEENS1_21CollectiveEpilogueFwdINS6_IJSA_NS7_ILi256EEESB_EEES9_SE_SG_Li256ELb0ELb1ELb0ELb0EEENS1_29StaticPersistentTileSchedulerILb0EEEEEEEEEvNT_6ParamsE,@"STO_CUDA_ENTRY STV_DEFAULT"
_ZN7cutlass13device_kernelIN5flash11enable_sm90INS1_16FlashAttnFwdSm90INS1_25CollectiveMainloopFwdSm90ILi2EN4cute5tupleIJNS5_1CILi1EEES8_S8_EEENS6_IJNS7_ILi128EEENS7_ILi96EEENS7_ILi64EEEEEELi256ENS_6half_tEfNS_4arch4Sm90ELb0ELb0ELb1ELb0ELb1ELb0ELb0ELb1ELb0ELb1ELb0ELb0EEENS1_21CollectiveEpilogueFwdINS6_IJSA_NS7_ILi256EEESB_EEES9_SE_SG_Li256ELb0ELb1ELb0ELb0EEENS1_29StaticPersistentTileSchedulerILb0EEEEEEEEEvNT_6ParamsE:
[----:B------:R-:W-:Y:S01]  /*0000*/  LDC R1, c[0x0][0x37c] ;  /* 0x0000df00ff017b82 */ /* 0x000fe20000000800 */
[----:B------:R-:W-:Y:S05]  /*0010*/  EXIT ;  /* 0x000000000000794d */ /* 0x000fea0003800000 */
.L_x_0:
[----:B------:R-:W-:-:S00]  /*0020*/  BRA `(.L_x_0) ;  /* 0xfffffffc00fc7947 */ /* 0x000fc0000383ffff */
[----:B------:R-:W-:-:S00]  /*0030*/  NOP ;  /* 0x0000000000007918 */ /* 0x000fc00000000000 */
        /* <DEDUP_REMOVED lines=12> */
.L_x_18:


//--------------------- .text._ZN7cutlass13device_kernelIN5flash11enable_sm90INS1_16FlashAttnFwdSm90INS1_25CollectiveMainloopFwdSm90ILi2EN4cute5tupleIJNS5_1CILi1EEES8_S8_EEENS6_IJNS7_ILi128EEENS7_ILi96EEENS7_ILi64EEEEEELi256ENS_6half_tEfNS_4arch4Sm90ELb0ELb0ELb1ELb0ELb1ELb0ELb1ELb1ELb0ELb1ELb0ELb0EEENS1_21CollectiveEpilogueFwdINS6_IJSA_NS7_ILi256EEESB_EEES9_SE_SG_Li256ELb0ELb1ELb0ELb0EEENS1_29StaticPersistentTileSchedulerILb0EEEEEEEEEvNT_6ParamsE --------------------------
	.section	.text._ZN7cutlass13device_kernelIN5flash11enable_sm90INS1_16FlashAttnFwdSm90INS1_25CollectiveMainloopFwdSm90ILi2EN4cute5tupleIJNS5_1CILi1EEES8_S8_EEENS6_IJNS7_ILi128EEENS7_ILi96EEENS7_ILi64EEEEEELi256ENS_6half_tEfNS_4arch4Sm90ELb0ELb0ELb1ELb0ELb1ELb0ELb1ELb1ELb0ELb1ELb0ELb0EEENS1_21CollectiveEpilogueFwdINS6_IJSA_NS7_ILi256EEESB_EEES9_SE_SG_Li256ELb0ELb1ELb0ELb0EEENS1_29StaticPersistentTileSchedulerILb0EEEEEEEEEvNT_6ParamsE,"ax",@progbits
	.align	128
.text._ZN7cutlass13device_kernelIN5flash11enable_sm90INS1_16FlashAttnFwdSm90INS1_25CollectiveMainloopFwdSm90ILi2EN4cute5tupleIJNS5_1CILi1EEES8_S8_EEENS6_IJNS7_ILi128EEENS7_ILi96EEENS7_ILi64EEEEEELi256ENS_6half_tEfNS_4arch4Sm90ELb0ELb0ELb1ELb0ELb1ELb0ELb1ELb1ELb0ELb1ELb0ELb0EEENS1_21CollectiveEpilogueFwdINS6_IJSA_NS7_ILi256EEESB_EEES9_SE_SG_Li256ELb0ELb1ELb0ELb0EEENS1_29StaticPersistentTileSchedulerILb0EEEEEEEEEvNT_6ParamsE:
        .type           _ZN7cutlass13device_kernelIN5flash11enable_sm90INS1_16FlashAttnFwdSm90INS1_25CollectiveMainloopFwdSm90ILi2EN4cute5tupleIJNS5_1CILi1EEES8_S8_EEENS6_IJNS7_ILi128EEENS7_ILi96EEENS7_ILi64EEEEEELi256ENS_6half_tEfNS_4arch4Sm90ELb0ELb0ELb1ELb0ELb1ELb0ELb1ELb1ELb0ELb1ELb0ELb0EEENS1_21CollectiveEpilogueFwdINS6_IJSA_NS7_ILi256EEESB_EEES9_SE_SG_Li256ELb0ELb1ELb0ELb0EEENS1_29StaticPersistentTileSchedulerILb0EEEEEEEEEvNT_6ParamsE,@function
        .size           _ZN7cutlass13device_kernelIN5flash11enable_sm90INS1_16FlashAttnFwdSm90INS1_25CollectiveMainloopFwdSm90ILi2EN4cute5tupleIJNS5_1CILi1EEES8_S8_EEENS6_IJNS7_ILi128EEENS7_ILi96EEENS7_ILi64EEEEEELi256ENS_6half_tEfNS_4arch4Sm90ELb0ELb0ELb1ELb0ELb1ELb0ELb1ELb1ELb0ELb1ELb0ELb0EEENS1_21CollectiveEpilogueFwdINS6_IJSA_NS7_ILi256EEESB_EEES9_SE_SG_Li256ELb0ELb1ELb0ELb0EEENS1_29StaticPersistentTileSchedulerILb0EEEEEEEEEvNT_6ParamsE,(.L_x_19 - _ZN7cutlass13device_kernelIN5flash11enable_sm90INS1_16FlashAttnFwdSm90INS1_25CollectiveMainloopFwdSm90ILi2EN4cute5tupleIJNS5_1CILi1EEES8_S8_EEENS6_IJNS7_ILi128EEENS7_ILi96EEENS7_ILi64EEEEEELi256ENS_6half_tEfNS_4arch4Sm90ELb0ELb0ELb1ELb0ELb1ELb0ELb1ELb1ELb0ELb1ELb0ELb0EEENS1_21CollectiveEpilogueFwdINS6_IJSA_NS7_ILi256EEESB_EEES9_SE_SG_Li256ELb0ELb1ELb0ELb0EEENS1_29StaticPersistentTileSchedulerILb0EEEEEEEEEvNT_6ParamsE)
        .other          _ZN7cutlass13device_kernelIN5flash11enable_sm90INS1_16FlashAttnFwdSm90INS1_25CollectiveMainloopFwdSm90ILi2EN4cute5tupleIJNS5_1CILi1EEES8_S8_EEENS6_IJNS7_ILi128EEENS7_ILi96EEENS7_ILi64EEEEEELi256ENS_6half_tEfNS_4arch4Sm90ELb0ELb0ELb1ELb0ELb1ELb0ELb1ELb1ELb0ELb1ELb0ELb0EEENS1_21CollectiveEpilogueFwdINS6_IJSA_NS7_ILi256EEESB_EEES9_SE_SG_Li256ELb0ELb1ELb0ELb0EEENS1_29StaticPersistentTileSchedulerILb0EEEEEEEEEvNT_6ParamsE,@"STO_CUDA_ENTRY STV_DEFAULT"
_ZN7cutlass13device_kernelIN5flash11enable_sm90INS1_16FlashAttnFwdSm90INS1_25CollectiveMainloopFwdSm90ILi2EN4cute5tupleIJNS5_1CILi1EEES8_S8_EEENS6_IJNS7_ILi128EEENS7_ILi96EEENS7_ILi64EEEEEELi256ENS_6half_tEfNS_4arch4Sm90ELb0ELb0ELb1ELb0ELb1ELb0ELb1ELb1ELb0ELb1ELb0ELb0EEENS1_21CollectiveEpilogueFwdINS6_IJSA_NS7_ILi256EEESB_EEES9_SE_SG_Li256ELb0ELb1ELb0ELb0EEENS1_29StaticPersistentTileSchedulerILb0EEEEEEEEEvNT_6ParamsE:
[----:B------:R-:W-:Y:S01]  /*0000*/  LDC R1, c[0x0][0x37c] ;  /* 0x0000df00ff017b82 */ /* 0x000fe20000000800 */
[----:B------:R-:W-:Y:S05]  /*0010*/  EXIT ;  /* 0x000000000000794d */ /* 0x000fea0003800000 */
.L_x_1:
        /* <DEDUP_REMOVED lines=14> */
.L_x_19:


//--------------------- .text._ZN7cutlass13device_kernelIN5flash11enable_sm90INS1_16FlashAttnFwdSm90INS1_25CollectiveMainloopFwdSm90ILi2EN4cute5tupleIJNS5_1CILi1EEES8_S8_EEENS6_IJNS7_ILi128EEENS7_ILi96EEENS7_ILi64EEEEEELi256ENS_6half_tEfNS_4arch4Sm90ELb0ELb0ELb1ELb1ELb1ELb0ELb0ELb1ELb0ELb1ELb0ELb0EEENS1_21CollectiveEpilogueFwdINS6_IJSA_NS7_ILi256EEESB_EEES9_SE_SG_Li256ELb1ELb1ELb0ELb0EEENS1_36VarlenDynamicPersistentTileSchedulerILi128ELi96ELi256ELi128ELb0ELb1ELb1ELb0ELb1ELb1EEEEEEEEEvNT_6ParamsE --------------------------
	.section	.text._ZN7cutlass13device_kernelIN5flash11enable_sm90INS1_16FlashAttnFwdSm90INS1_25CollectiveMainloopFwdSm90ILi2EN4cute5tupleIJNS5_1CILi1EEES8_S8_EEENS6_IJNS7_ILi128EEENS7_ILi96EEENS7_ILi64EEEEEELi256ENS_6half_tEfNS_4arch4Sm90ELb0ELb0ELb1ELb1ELb1ELb0ELb0ELb1ELb0ELb1ELb0ELb0EEENS1_21CollectiveEpilogueFwdINS6_IJSA_NS7_ILi256EEESB_EEES9_SE_SG_Li256ELb1ELb1ELb0ELb0EEENS1_36VarlenDynamicPersistentTileSchedulerILi128ELi96ELi256ELi128ELb0ELb1ELb1ELb0ELb1ELb1EEEEEEEEEvNT_6ParamsE,"ax",@progbits
	.align	128
.text._ZN7cutlass13device_kernelIN5flash11enable_sm90INS1_16FlashAttnFwdSm90INS1_25CollectiveMainloopFwdSm90ILi2EN4cute5tupleIJNS5_1CILi1EEES8_S8_EEENS6_IJNS7_ILi128EEENS7_ILi96EEENS7_ILi64EEEEEELi256ENS_6half_tEfNS_4arch4Sm90ELb0ELb0ELb1ELb1ELb1ELb0ELb0ELb1ELb0ELb1ELb0ELb0EEENS1_21CollectiveEpilogueFwdINS6_IJSA_NS7_ILi256EEESB_EEES9_SE_SG_Li256ELb1ELb1ELb0ELb0EEENS1_36VarlenDynamicPersistentTileSchedulerILi128ELi96ELi256ELi128ELb0ELb1ELb1ELb0ELb1ELb1EEEEEEEEEvNT_6ParamsE:
        .type           _ZN7cutlass13device_kernelIN5flash11enable_sm90INS1_16FlashAttnFwdSm90INS1_25CollectiveMainloopFwdSm90ILi2EN4cute5tupleIJNS5_1CILi1EEES8_S8_EEENS6_IJNS7_ILi128EEENS7_ILi96EEENS7_ILi64EEEEEELi256ENS_6half_tEfNS_4arch4Sm90ELb0ELb0ELb1ELb1ELb1ELb0ELb0ELb1ELb0ELb1ELb0ELb0EEENS1_21CollectiveEpilogueFwdINS6_IJSA_NS7_ILi256EEESB_EEES9_SE_SG_Li256ELb1ELb1ELb0ELb0EEENS1_36VarlenDynamicPersistentTileSchedulerILi128ELi96ELi256ELi128ELb0ELb1ELb1ELb0ELb1ELb1EEEEEEEEEvNT_6ParamsE,@function
        .size           _ZN7cutlass13device_kernelIN5flash11enable_sm90INS1_16FlashAttnFwdSm90INS1_25CollectiveMainloopFwdSm90ILi2EN4cute5tupleIJNS5_1CILi1EEES8_S8_EEENS6_IJNS7_ILi128EEENS7_ILi96EEENS7_ILi64EEEEEELi256ENS_6half_tEfNS_4arch4Sm90ELb0ELb0ELb1ELb1ELb1ELb0ELb0ELb1ELb0ELb1ELb0ELb0EEENS1_21CollectiveEpilogueFwdINS6_IJSA_NS7_ILi256EEESB_EEES9_SE_SG_Li256ELb1ELb1ELb0ELb0EEENS1_36VarlenDynamicPersistentTileSchedulerILi128ELi96ELi256ELi128ELb0ELb1ELb1ELb0ELb1ELb1EEEEEEEEEvNT_6ParamsE,(.L_x_20 - _ZN7cutlass13device_kernelIN5flash11enable_sm90INS1_16FlashAttnFwdSm90INS1_25CollectiveMainloopFwdSm90ILi2EN4cute5tupleIJNS5_1CILi1EEES8_S8_EEENS6_IJNS7_ILi128EEENS7_ILi96EEENS7_ILi64EEEEEELi256ENS_6half_tEfNS_4arch4Sm90ELb0ELb0ELb1ELb1ELb1ELb0ELb0ELb1ELb0ELb1ELb0ELb0EEENS1_21CollectiveEpilogueFwdINS6_IJSA_NS7_ILi256EEESB_EEES9_SE_SG_Li256ELb1ELb1ELb0ELb0EEENS1_36VarlenDynamicPersistentTileSchedulerILi128ELi96ELi256ELi128ELb0ELb1ELb1ELb0ELb1ELb1EEEEEEEEEvNT_6ParamsE)
        .other          _ZN7cutlass13device_kernelIN5flash11enable_sm90INS1_16FlashAttnFwdSm90INS1_25CollectiveMainloopFwdSm90ILi2EN4cute5tupleIJNS5_1CILi1EEES8_S8_EEENS6_IJNS7_ILi128EEENS7_ILi96EEENS7_ILi64EEEEEELi256ENS_6half_tEfNS_4arch4Sm90ELb0ELb0ELb1ELb1ELb1ELb0ELb0ELb1ELb0ELb1ELb0ELb0EEENS1_21CollectiveEpilogueFwdINS6_IJSA_NS7_ILi256EEESB_EEES9_SE_SG_Li256ELb1ELb1ELb0ELb0EEENS1_36VarlenDynamicPersistentTileSchedulerILi128ELi96ELi256ELi128ELb0ELb1ELb1ELb0ELb1ELb1EEEEEEEEEvNT_6ParamsE,@"STO_CUDA_ENTRY STV_DEFAULT"
_ZN7cutlass13device_kernelIN5flash11enable_sm90INS1_16FlashAttnFwdSm90INS1_25CollectiveMainloopFwdSm90ILi2EN4cute5tupleIJNS5_1CILi1EEES8_S8_EEENS6_IJNS7_ILi128EEENS7_ILi96EEENS7_ILi64EEEEEELi256ENS_6half_tEfNS_4arch4Sm90ELb0ELb0ELb1ELb1ELb1ELb0ELb0ELb1ELb0ELb1ELb0ELb0EEENS1_21CollectiveEpilogueFwdINS6_IJSA_NS7_ILi256EEESB_EEES9_SE_SG_Li256ELb1ELb1ELb0ELb0EEENS1_36VarlenDynamicPersistentTileSchedulerILi128ELi96ELi256ELi128ELb0ELb1ELb1ELb0ELb1ELb1EEEEEEEEEvNT_6ParamsE:
[----:B------:R-:W-:Y:S01]  /*0000*/  LDC R1, c[0x0][0x37c] ;  /* 0x0000df00ff017b82 */ /* 0x000fe20000000800 */
[----:B------:R-:W-:Y:S05]  /*0010*/  EXIT ;  /* 0x000000000000794d */ /* 0x000fea0003800000 */
.L_x_2:
        /* <DEDUP_REMOVED lines=14> */
.L_x_20:


//--------------------- .text._ZN7cutlass13device_kernelIN5flash11enable_sm90INS1_16FlashAttnFwdSm90INS1_25CollectiveMainloopFwdSm90ILi2EN4cute5tupleIJNS5_1CILi1EEES8_S8_EEENS6_IJNS7_ILi128EEENS7_ILi96EEENS7_ILi64EEEEEELi256ENS_6half_tEfNS_4arch4Sm90ELb0ELb0ELb1ELb1ELb1ELb1ELb0ELb1ELb0ELb1ELb0ELb0EEENS1_21CollectiveEpilogueFwdINS6_IJSA_NS7_ILi256EEESB_EEES9_SE_SG_Li256ELb1ELb1ELb0ELb0EEENS1_36VarlenDynamicPersistentTileSchedulerILi128ELi96ELi256ELi128ELb0ELb1ELb1ELb0ELb1ELb1EEEEEEEEEvNT_6ParamsE --------------------------
	.section	.text._ZN7cutlass13device_kernelIN5flash11enable_sm90INS1_16FlashAttnFwdSm90INS1_25CollectiveMainloopFwdSm90ILi2EN4cute5tupleIJNS5_1CILi1EEES8_S8_EEENS6_IJNS7_ILi128EEENS7_ILi96EEENS7_ILi64EEEEEELi256ENS_6half_tEfNS_4arch4Sm90ELb0ELb0ELb1ELb1ELb1ELb1ELb0ELb1ELb0ELb1ELb0ELb0EEENS1_21CollectiveEpilogueFwdINS6_IJSA_NS7_ILi256EEESB_EEES9_SE_SG_Li256ELb1ELb1ELb0ELb0EEENS1_36VarlenDynamicPersistentTileSchedulerILi128ELi96ELi256ELi128ELb0ELb1ELb1ELb0ELb1ELb1EEEEEEEEEvNT_6ParamsE,"ax",@progbits
	.align	128
.text._ZN7cutlass13device_kernelIN5flash11enable_sm90INS1_16FlashAttnFwdSm90INS1_25CollectiveMainloopFwdSm90ILi2EN4cute5tupleIJNS5_1CILi1EEES8_S8_EEENS6_IJNS7_ILi128EEENS7_ILi96EEENS7_ILi64EEEEEELi256ENS_6half_tEfNS_4arch4Sm90ELb0ELb0ELb1ELb1ELb1ELb1ELb0ELb1ELb0ELb1ELb0ELb0EEENS1_21CollectiveEpilogueFwdINS6_IJSA_NS7_ILi256EEESB_EEES9_SE_SG_Li256ELb1ELb1ELb0ELb0EEENS1_36VarlenDynamicPersistentTileSchedulerILi128ELi96ELi256ELi128ELb0ELb1ELb1ELb0ELb1ELb1EEEEEEEEEvNT_6ParamsE:
        .type           _ZN7cutlass13device_kernelIN5flash11enable_sm90INS1_16FlashAttnFwdSm90INS1_25CollectiveMainloopFwdSm90ILi2EN4cute5tupleIJNS5_1CILi1EEES8_S8_EEENS6_IJNS7_ILi128EEENS7_ILi96EEENS7_ILi64EEEEEELi256ENS_6half_tEfNS_4arch4Sm90ELb0ELb0ELb1ELb1ELb1ELb1ELb0ELb1ELb0ELb1ELb0ELb0EEENS1_21CollectiveEpilogueFwdINS6_IJSA_NS7_ILi256EEESB_EEES9_SE_SG_Li256ELb1ELb1ELb0ELb0EEENS1_36VarlenDynamicPersistentTileSchedulerILi128ELi96ELi256ELi128ELb0ELb1ELb1ELb0ELb1ELb1EEEEEEEEEvNT_6ParamsE,@function
        .size           _ZN7cutlass13device_kernelIN5flash11enable_sm90INS1_16FlashAttnFwdSm90INS1_25CollectiveMainloopFwdSm90ILi2EN4cute5tupleIJNS5_1CILi1EEES8_S8_EEENS6_IJNS7_ILi128EEENS7_ILi96EEENS7_ILi64EEEEEELi256ENS_6half_tEfNS_4arch4Sm90ELb0ELb0ELb1ELb1ELb1ELb1ELb0ELb1ELb0ELb1ELb0ELb0EEENS1_21CollectiveEpilogueFwdINS6_IJSA_NS7_ILi256EEESB_EEES9_SE_SG_Li256ELb1ELb1ELb0ELb0EEENS1_36VarlenDynamicPersistentTileSchedulerILi128ELi96ELi256ELi128ELb0ELb1ELb1ELb0ELb1ELb1EEEEEEEEEvNT_6ParamsE,(.L_x_21 - _ZN7cutlass13device_kernelIN5flash11enable_sm90INS1_16FlashAttnFwdSm90INS1_25CollectiveMainloopFwdSm90ILi2EN4cute5tupleIJNS5_1CILi1EEES8_S8_EEENS6_IJNS7_ILi128EEENS7_ILi96EEENS7_ILi64EEEEEELi256ENS_6half_tEfNS_4arch4Sm90ELb0ELb0ELb1ELb1ELb1ELb1ELb0ELb1ELb0ELb1ELb0ELb0EEENS1_21CollectiveEpilogueFwdINS6_IJSA_NS7_ILi256EEESB_EEES9_SE_SG_Li256ELb1ELb1ELb0ELb0EEENS1_36VarlenDynamicPersistentTileSchedulerILi128ELi96ELi256ELi128ELb0ELb1ELb1ELb0ELb1ELb1EEEEEEEEEvNT_6ParamsE)
        .other          _ZN7cutlass13device_kernelIN5flash11enable_sm90INS1_16FlashAttnFwdSm90INS1_25CollectiveMainloopFwdSm90ILi2EN4cute5tupleIJNS5_1CILi1EEES8_S8_EEENS6_IJNS7_ILi128EEENS7_ILi96EEENS7_ILi64EEEEEELi256ENS_6half_tEfNS_4arch4Sm90ELb0ELb0ELb1ELb1ELb1ELb1ELb0ELb1ELb0ELb1ELb0ELb0EEENS1_21CollectiveEpilogueFwdINS6_IJSA_NS7_ILi256EEESB_EEES9_SE_SG_Li256ELb1ELb1ELb0ELb0EEENS1_36VarlenDynamicPersistentTileSchedulerILi128ELi96ELi256ELi128ELb0ELb1ELb1ELb0ELb1ELb1EEEEEEEEEvNT_6ParamsE,@"STO_CUDA_ENTRY STV_DEFAULT"
_ZN7cutlass13device_kernelIN5flash11enable_sm90INS1_16FlashAttnFwdSm90INS1_25CollectiveMainloopFwdSm90ILi2EN4cute5tupleIJNS5_1CILi1EEES8_S8_EEENS6_IJNS7_ILi128EEENS7_ILi96EEENS7_ILi64EEEEEELi256ENS_6half_tEfNS_4arch4Sm90ELb0ELb0ELb1ELb1ELb1ELb1ELb0ELb1ELb0ELb1ELb0ELb0EEENS1_21CollectiveEpilogueFwdINS6_IJSA_NS7_ILi256EEESB_EEES9_SE_SG_Li256ELb1ELb1ELb0ELb0EEENS1_36VarlenDynamicPersistentTileSchedulerILi128ELi96ELi256ELi128ELb0ELb1ELb1ELb0ELb1ELb1EEEEEEEEEvNT_6ParamsE:
[----:B------:R-:W-:Y:S01]  /*0000*/  LDC R1, c[0x0][0x37c] ;  /* 0x0000df00ff017b82 */ /* 0x000fe20000000800 */
[----:B------:R-:W-:Y:S05]  /*0010*/  EXIT ;  /* 0x000000000000794d */ /* 0x000fea0003800000 */
.L_x_3:
        /* <DEDUP_REMOVED lines=14> */
.L_x_21:


//--------------------- .text._ZN7cutlass13device_kernelIN5flash11enable_sm90INS1_16FlashAttnFwdSm90INS1_25CollectiveMainloopFwdSm90ILi2EN4cute5tupleIJNS5_1CILi1EEES8_S8_EEENS6_IJNS7_ILi128EEENS7_ILi96EEENS7_ILi64EEEEEELi256ENS_6half_tEfNS_4arch4Sm90ELb0ELb0ELb1ELb1ELb1ELb0ELb1ELb1ELb0ELb1ELb0ELb0EEENS1_21CollectiveEpilogueFwdINS6_IJSA_NS7_ILi256EEESB_EEES9_SE_SG_Li256ELb1ELb1ELb0ELb0EEENS1_36VarlenDynamicPersistentTileSchedulerILi128ELi96ELi256ELi128ELb0ELb1ELb1ELb0ELb1ELb1EEEEEEEEEvNT_6ParamsE --------------------------
	.section	.text._ZN7cutlass13device_kernelIN5flash11enable_sm90INS1_16FlashAttnFwdSm90INS1_25CollectiveMainloopFwdSm90ILi2EN4cute5tupleIJNS5_1CILi1EEES8_S8_EEENS6_IJNS7_ILi128EEENS7_ILi96EEENS7_ILi64EEEEEELi256ENS_6half_tEfNS_4arch4Sm90ELb0ELb0ELb1ELb1ELb1ELb0ELb1ELb1ELb0ELb1ELb0ELb0EEENS1_21CollectiveEpilogueFwdINS6_IJSA_NS7_ILi256EEESB_EEES9_SE_SG_Li256ELb1ELb1ELb0ELb0EEENS1_36VarlenDynamicPersistentTileSchedulerILi128ELi96ELi256ELi128ELb0ELb1ELb1ELb0ELb1ELb1EEEEEEEEEvNT_6ParamsE,"ax",@progbits
	.align	128
.text._ZN7cutlass13device_kernelIN5flash11enable_sm90INS1_16FlashAttnFwdSm90INS1_25CollectiveMainloopFwdSm90ILi2EN4cute5tupleIJNS5_1CILi1EEES8_S8_EEENS6_IJNS7_ILi128EEENS7_ILi96EEENS7_ILi64EEEEEELi256ENS_6half_tEfNS_4arch4Sm90ELb0ELb0ELb1ELb1ELb1ELb0ELb1ELb1ELb0ELb1ELb0ELb0EEENS1_21CollectiveEpilogueFwdINS6_IJSA_NS7_ILi256EEESB_EEES9_SE_SG_Li256ELb1ELb1ELb0ELb0EEENS1_36VarlenDynamicPersistentTileSchedulerILi128ELi96ELi256ELi128ELb0ELb1ELb1ELb0ELb1ELb1EEEEEEEEEvNT_6ParamsE:
        .type           _ZN7cutlass13device_kernelIN5flash11enable_sm90INS1_16FlashAttnFwdSm90INS1_25CollectiveMainloopFwdSm90ILi2EN4cute5tupleIJNS5_1CILi1EEES8_S8_EEENS6_IJNS7_ILi128EEENS7_ILi96EEENS7_ILi64EEEEEELi256ENS_6half_tEfNS_4arch4Sm90ELb0ELb0ELb1ELb1ELb1ELb0ELb1ELb1ELb0ELb1ELb0ELb0EEENS1_21CollectiveEpilogueFwdINS6_IJSA_NS7_ILi256EEESB_EEES9_SE_SG_Li256ELb1ELb1ELb0ELb0EEENS1_36VarlenDynamicPersistentTileSchedulerILi128ELi96ELi256ELi128ELb0ELb1ELb1ELb0ELb1ELb1EEEEEEEEEvNT_6ParamsE,@function
        .size           _ZN7cutlass13device_kernelIN5flash11enable_sm90INS1_16FlashAttnFwdSm90INS1_25CollectiveMainloopFwdSm90ILi2EN4cute5tupleIJNS5_1CILi1EEES8_S8_EEENS6_IJNS7_ILi128EEENS7_ILi96EEENS7_ILi64EEEEEELi256ENS_6half_tEfNS_4arch4Sm90ELb0ELb0ELb1ELb1ELb1ELb0ELb1ELb1ELb0ELb1ELb0ELb0EEENS1_21CollectiveEpilogueFwdINS6_IJSA_NS7_ILi256EEESB_EEES9_SE_SG_Li256ELb1ELb1ELb0ELb0EEENS1_36VarlenDynamicPersistentTileSchedulerILi128ELi96ELi256ELi128ELb0ELb1ELb1ELb0ELb1ELb1EEEEEEEEEvNT_6ParamsE,(.L_x_22 - _ZN7cutlass13device_kernelIN5flash11enable_sm90INS1_16FlashAttnFwdSm90INS1_25CollectiveMainloopFwdSm90ILi2EN4cute5tupleIJNS5_1CILi1EEES8_S8_EEENS6_IJNS7_ILi128EEENS7_ILi96EEENS7_ILi64EEEEEELi256ENS_6half_tEfNS_4arch4Sm90ELb0ELb0ELb1ELb1ELb1ELb0ELb1ELb1ELb0ELb1ELb0ELb0EEENS1_21CollectiveEpilogueFwdINS6_IJSA_NS7_ILi256EEESB_EEES9_SE_SG_Li256ELb1ELb1ELb0ELb0EEENS1_36VarlenDynamicPersistentTileSchedulerILi128ELi96ELi256ELi128ELb0ELb1ELb1ELb0ELb1ELb1EEEEEEEEEvNT_6ParamsE)
        .other          _ZN7cutlass13device_kernelIN5flash11enable_sm90INS1_16FlashAttnFwdSm90INS1_25CollectiveMainloopFwdSm90ILi2EN4cute5tupleIJNS5_1CILi1EEES8_S8_EEENS6_IJNS7_ILi128EEENS7_ILi96EEENS7_ILi64EEEEEELi256ENS_6half_tEfNS_4arch4Sm90ELb0ELb0ELb1ELb1ELb1ELb0ELb1ELb1ELb0ELb1ELb0ELb0EEENS1_21CollectiveEpilogueFwdINS6_IJSA_NS7_ILi256EEESB_EEES9_SE_SG_Li256ELb1ELb1ELb0ELb0EEENS1_36VarlenDynamicPersistentTileSchedulerILi128ELi96ELi256ELi128ELb0ELb1ELb1ELb0ELb1ELb1EEEEEEEEEvNT_6ParamsE,@"STO_CUDA_ENTRY STV_DEFAULT"
_ZN7cutlass13device_kernelIN5flash11enable_sm90INS1_16FlashAttnFwdSm90INS1_25CollectiveMainloopFwdSm90ILi2EN4cute5tupleIJNS5_1CILi1EEES8_S8_EEENS6_IJNS7_ILi128EEENS7_ILi96EEENS7_ILi64EEEEEELi256ENS_6half_tEfNS_4arch4Sm90ELb0ELb0ELb1ELb1ELb1ELb0ELb1ELb1ELb0ELb1ELb0ELb0EEENS1_21CollectiveEpilogueFwdINS6_IJSA_NS7_ILi256EEESB_EEES9_SE_SG_Li256ELb1ELb1ELb0ELb0EEENS1_36VarlenDynamicPersistentTileSchedulerILi128ELi96ELi256ELi128ELb0ELb1ELb1ELb0ELb1ELb1EEEEEEEEEvNT_6ParamsE:
[----:B------:R-:W-:Y:S01]  /*0000*/  LDC R1, c[0x0][0x37c] ;  /* 0x0000df00ff017b82 */ /* 0x000fe20000000800 */
[----:B------:R-:W-:Y:S05]  /*0010*/  EXIT ;  /* 0x000000000000794d */ /* 0x000fea0003800000 */
.L_x_4:
        /* <DEDUP_REMOVED lines=14> */
.L_x_22:


//--------------------- .text._ZN7cutlass13device_kernelIN5flash11enable_sm90INS1_16FlashAttnFwdSm90INS1_25CollectiveMainloopFwdSm90ILi2EN4cute5tupleIJNS5_1CILi1EEES8_S8_EEENS6_IJNS7_ILi128EEENS7_ILi96EEENS7_ILi64EEEEEELi256ENS_6half_tEfNS_4arch4Sm90ELb0ELb0ELb1ELb1ELb1ELb1ELb1ELb1ELb0ELb1ELb0ELb0EEENS1_21CollectiveEpilogueFwdINS6_IJSA_NS7_ILi256EEESB_EEES9_SE_SG_Li256ELb1ELb1ELb0ELb0EEENS1_36VarlenDynamicPersistentTileSchedulerILi128ELi96ELi256ELi128ELb0ELb1ELb1ELb0ELb1ELb1EEEEEEEEEvNT_6ParamsE --------------------------
	.section	.text._ZN7cutlass13device_kernelIN5flash11enable_sm90INS1_16FlashAttnFwdSm90INS1_25CollectiveMainloopFwdSm90ILi2EN4cute5tupleIJNS5_1CILi1EEES8_S8_EEENS6_IJNS7_ILi128EEENS7_ILi96EEENS7_ILi64EEEEEELi256ENS_6half_tEfNS_4arch4Sm90ELb0ELb0ELb1ELb1ELb1ELb1ELb1ELb1ELb0ELb1ELb0ELb0EEENS1_21CollectiveEpilogueFwdINS6_IJSA_NS7_ILi256EEESB_EEES9_SE_SG_Li256ELb1ELb1ELb0ELb0EEENS1_36VarlenDynamicPersistentTileSchedulerILi128ELi96ELi256ELi128ELb0ELb1ELb1ELb0ELb1ELb1EEEEEEEEEvNT_6ParamsE,"ax",@progbits
	.align	128
.text._ZN7cutlass13device_kernelIN5flash11enable_sm90INS1_16FlashAttnFwdSm90INS1_25CollectiveMainloopFwdSm90ILi2EN4cute5tupleIJNS5_1CILi1EEES8_S8_EEENS6_IJNS7_ILi128EEENS7_ILi96EEENS7_ILi64EEEEEELi256ENS_6half_tEfNS_4arch4Sm90ELb0ELb0ELb1ELb1ELb1ELb1ELb1ELb1ELb0ELb1ELb0ELb0EEENS1_21CollectiveEpilogueFwdINS6_IJSA_NS7_ILi256EEESB_EEES9_SE_SG_Li256ELb1ELb1ELb0ELb0EEENS1_36VarlenDynamicPersistentTileSchedulerILi128ELi96ELi256ELi128ELb0ELb1ELb1ELb0ELb1ELb1EEEEEEEEEvNT_6ParamsE:
        .type           _ZN7cutlass13device_kernelIN5flash11enable_sm90INS1_16FlashAttnFwdSm90INS1_25CollectiveMainloopFwdSm90ILi2EN4cute5tupleIJNS5_1CILi1EEES8_S8_EEENS6_IJNS7_ILi128EEENS7_ILi96EEENS7_ILi64EEEEEELi256ENS_6half_tEfNS_4arch4Sm90ELb0ELb0ELb1ELb1ELb1ELb1ELb1ELb1ELb0ELb1ELb0ELb0EEENS1_21CollectiveEpilogueFwdINS6_IJSA_NS7_ILi256EEESB_EEES9_SE_SG_Li256ELb1ELb1ELb0ELb0EEENS1_36VarlenDynamicPersistentTileSchedulerILi128ELi96ELi256ELi128ELb0ELb1ELb1ELb0ELb1ELb1EEEEEEEEEvNT_6ParamsE,@function
        .size           _ZN7cutlass13device_kernelIN5flash11enable_sm90INS1_16FlashAttnFwdSm90INS1_25CollectiveMainloopFwdSm90ILi2EN4cute5tupleIJNS5_1CILi1EEES8_S8_EEENS6_IJNS7_ILi128EEENS7_ILi96EEENS7_ILi64EEEEEELi256ENS_6half_tEfNS_4arch4Sm90ELb0ELb0ELb1ELb1ELb1ELb1ELb1ELb1ELb0ELb1ELb0ELb0EEENS1_21CollectiveEpilogueFwdINS6_IJSA_NS7_ILi256EEESB_EEES9_SE_SG_Li256ELb1ELb1ELb0ELb0EEENS1_36VarlenDynamicPersistentTileSchedulerILi128ELi96ELi256ELi128ELb0ELb1ELb1ELb0ELb1ELb1EEEEEEEEEvNT_6ParamsE,(.L_x_23 - _ZN7cutlass13device_kernelIN5flash11enable_sm90INS1_16FlashAttnFwdSm90INS1_25CollectiveMainloopFwdSm90ILi2EN4cute5tupleIJNS5_1CILi1EEES8_S8_EEENS6_IJNS7_ILi128EEENS7_ILi96EEENS7_ILi64EEEEEELi256ENS_6half_tEfNS_4arch4Sm90ELb0ELb0ELb1ELb1ELb1ELb1ELb1ELb1ELb0ELb1ELb0ELb0EEENS1_21CollectiveEpilogueFwdINS6_IJSA_NS7_ILi256EEESB_EEES9_SE_SG_Li256ELb1ELb1ELb0ELb0EEENS1_36VarlenDynamicPersistentTileSchedulerILi128ELi96ELi256ELi128ELb0ELb1ELb1ELb0ELb1ELb1EEEEEEEEEvNT_6ParamsE)
        .other          _ZN7cutlass13device_kernelIN5flash11enable_sm90INS1_16FlashAttnFwdSm90INS1_25CollectiveMainloopFwdSm90ILi2EN4cute5tupleIJNS5_1CILi1EEES8_S8_EEENS6_IJNS7_ILi128EEENS7_ILi96EEENS7_ILi64EEEEEELi256ENS_6half_tEfNS_4arch4Sm90ELb0ELb0ELb1ELb1ELb1ELb1ELb1ELb1ELb0ELb1ELb0ELb0EEENS1_21CollectiveEpilogueFwdINS6_IJSA_NS7_ILi256EEESB_EEES9_SE_SG_Li256ELb1ELb1ELb0ELb0EEENS1_36VarlenDynamicPersistentTileSchedulerILi128ELi96ELi256ELi128ELb0ELb1ELb1ELb0ELb1ELb1EEEEEEEEEvNT_6ParamsE,@"STO_CUDA_ENTRY STV_DEFAULT"
_ZN7cutlass13device_kernelIN5flash11enable_sm90INS1_16FlashAttnFwdSm90INS1_25CollectiveMainloopFwdSm90ILi2EN4cute5tupleIJNS5_1CILi1EEES8_S8_EEENS6_IJNS7_ILi128EEENS7_ILi96EEENS7_ILi64EEEEEELi256ENS_6half_tEfNS_4arch4Sm90ELb0ELb0ELb1ELb1ELb1ELb1ELb1ELb1ELb0ELb1ELb0ELb0EEENS1_21CollectiveEpilogueFwdINS6_IJSA_NS7_ILi256EEESB_EEES9_SE_SG_Li256ELb1ELb1ELb0ELb0EEENS1_36VarlenDynamicPersistentTileSchedulerILi128ELi96ELi256ELi128ELb0ELb1ELb1ELb0ELb1ELb1EEEEEEEEEvNT_6ParamsE:
[----:B------:R-:W-:Y:S01]  /*0000*/  LDC R1, c[0x0][0x37c] ;  /* 0x0000df00ff017b82 */ /* 0x000fe20000000800 */
[----:B------:R-:W-:Y:S05]  /*0010*/  EXIT ;  /* 0x000000000000794d */ /* 0x000fea0003800000 */
.L_x_5:
        /* <DEDUP_REMOVED lines=14> */
.L_x_23:


//--------------------- .text._ZN7cutlass13device_kernelIN5flash11enable_sm90INS1_16FlashAttnFwdSm90INS1_25CollectiveMainloopFwdSm90ILi2EN4cute5tupleIJNS5_1CILi1EEES8_S8_EEENS6_IJNS7_ILi128EEENS7_ILi96EEENS7_ILi64EEEEEELi256ENS_6half_tEfNS_4arch4Sm90ELb0ELb1ELb1ELb0ELb1ELb0ELb0ELb1ELb0ELb1ELb0ELb0EEENS1_21CollectiveEpilogueFwdINS6_IJSA_NS7_ILi256EEESB_EEES9_SE_SG_Li256ELb0ELb1ELb0ELb0EEENS1_30DynamicPersistentTileSchedulerILi256ELi128ELb0ELb1ELb1EEEEEEEEEvNT_6ParamsE --------------------------
	.section	.text._ZN7cutlass13device_kernelIN5flash11enable_sm90INS1_16FlashAttnFwdSm90INS1_25CollectiveMainloopFwdSm90ILi2EN4cute5tupleIJNS5_1CILi1EEES8_S8_EEENS6_IJNS7_ILi128EEENS7_ILi96EEENS7_ILi64EEEEEELi256ENS_6half_tEfNS_4arch4Sm90ELb0ELb1ELb1ELb0ELb1ELb0ELb0ELb1ELb0ELb1ELb0ELb0EEENS1_21CollectiveEpilogueFwdINS6_IJSA_NS7_ILi256EEESB_EEES9_SE_SG_Li256ELb0ELb1ELb0ELb0EEENS1_30DynamicPersistentTileSchedulerILi256ELi128ELb0ELb1ELb1EEEEEEEEEvNT_6ParamsE,"ax",@progbits
	.align	128
.text._ZN7cutlass13device_kernelIN5flash11enable_sm90INS1_16FlashAttnFwdSm90INS1_25CollectiveMainloopFwdSm90ILi2EN4cute5tupleIJNS5_1CILi1EEES8_S8_EEENS6_IJNS7_ILi128EEENS7_ILi96EEENS7_ILi64EEEEEELi256ENS_6half_tEfNS_4arch4Sm90ELb0ELb1ELb1ELb0ELb1ELb0ELb0ELb1ELb0ELb1ELb0ELb0EEENS1_21CollectiveEpilogueFwdINS6_IJSA_NS7_ILi256EEESB_EEES9_SE_SG_Li256ELb0ELb1ELb0ELb0EEENS1_30DynamicPersistentTileSchedulerILi256ELi128ELb0ELb1ELb1EEEEEEEEEvNT_6ParamsE:
        .type           _ZN7cutlass13device_kernelIN5flash11enable_sm90INS1_16FlashAttnFwdSm90INS1_25CollectiveMainloopFwdSm90ILi2EN4cute5tupleIJNS5_1CILi1EEES8_S8_EEENS6_IJNS7_ILi128EEENS7_ILi96EEENS7_ILi64EEEEEELi256ENS_6half_tEfNS_4arch4Sm90ELb0ELb1ELb1ELb0ELb1ELb0ELb0ELb1ELb0ELb1ELb0ELb0EEENS1_21CollectiveEpilogueFwdINS6_IJSA_NS7_ILi256EEESB_EEES9_SE_SG_Li256ELb0ELb1ELb0ELb0EEENS1_30DynamicPersistentTileSchedulerILi256ELi128ELb0ELb1ELb1EEEEEEEEEvNT_6ParamsE,@function
        .size           _ZN7cutlass13device_kernelIN5flash11enable_sm90INS1_16FlashAttnFwdSm90INS1_25CollectiveMainloopFwdSm90ILi2EN4cute5tupleIJNS5_1CILi1EEES8_S8_EEENS6_IJNS7_ILi128EEENS7_ILi96EEENS7_ILi64EEEEEELi256ENS_6half_tEfNS_4arch4Sm90ELb0ELb1ELb1ELb0ELb1ELb0ELb0ELb1ELb0ELb1ELb0ELb0EEENS1_21CollectiveEpilogueFwdINS6_IJSA_NS7_ILi256EEESB_EEES9_SE_SG_Li256ELb0ELb1ELb0ELb0EEENS1_30DynamicPersistentTileSchedulerILi256ELi128ELb0ELb1ELb1EEEEEEEEEvNT_6ParamsE,(.L_x_24 - _ZN7cutlass13device_kernelIN5flash11enable_sm90INS1_16FlashAttnFwdSm90INS1_25CollectiveMainloopFwdSm90ILi2EN4cute5tupleIJNS5_1CILi1EEES8_S8_EEENS6_IJNS7_ILi128EEENS7_ILi96EEENS7_ILi64EEEEEELi256ENS_6half_tEfNS_4arch4Sm90ELb0ELb1ELb1ELb0ELb1ELb0ELb0ELb1ELb0ELb1ELb0ELb0EEENS1_21CollectiveEpilogueFwdINS6_IJSA_NS7_ILi256EEESB_EEES9_SE_SG_Li256ELb0ELb1ELb0ELb0EEENS1_30DynamicPersistentTileSchedulerILi256ELi128ELb0ELb1ELb1EEEEEEEEEvNT_6ParamsE)
        .other          _ZN7cutlass13device_kernelIN5flash11enable_sm90INS1_16FlashAttnFwdSm90INS1_25CollectiveMainloopFwdSm90ILi2EN4cute5tupleIJNS5_1CILi1EEES8_S8_EEENS6_IJNS7_ILi128EEENS7_ILi96EEENS7_ILi64EEEEEELi256ENS_6half_tEfNS_4arch4Sm90ELb0ELb1ELb1ELb0ELb1ELb0ELb0ELb1ELb0ELb1ELb0ELb0EEENS1_21CollectiveEpilogueFwdINS6_IJSA_NS7_ILi256EEESB_EEES9_SE_SG_Li256ELb0ELb1ELb0ELb0EEENS1_30DynamicPersistentTileSchedulerILi256ELi128ELb0ELb1ELb1EEEEEEEEEvNT_6ParamsE,@"STO_CUDA_ENTRY STV_DEFAULT"
_ZN7cutlass13device_kernelIN5flash11enable_sm90INS1_16FlashAttnFwdSm90INS1_25CollectiveMainloopFwdSm90ILi2EN4cute5tupleIJNS5_1CILi1EEES8_S8_EEENS6_IJNS7_ILi128EEENS7_ILi96EEENS7_ILi64EEEEEELi256ENS_6half_tEfNS_4arch4Sm90ELb0ELb1ELb1ELb0ELb1ELb0ELb0ELb1ELb0ELb1ELb0ELb0EEENS1_21CollectiveEpilogueFwdINS6_IJSA_NS7_ILi256EEESB_EEES9_SE_SG_Li256ELb0ELb1ELb0ELb0EEENS1_30DynamicPersistentTileSchedulerILi256ELi128ELb0ELb1ELb1EEEEEEEEEvNT_6ParamsE:
[----:B------:R-:W-:Y:S01]  /*0000*/  LDC R1, c[0x0][0x37c] ;  /* 0x0000df00ff017b82 */ /* 0x000fe20000000800 */
[----:B------:R-:W-:Y:S05]  /*0010*/  EXIT ;  /* 0x000000000000794d */ /* 0x000fea0003800000 */
.L_x_6:
        /* <DEDUP_REMOVED lines=14> */
.L_x_24:


//--------------------- .text._ZN7cutlass13device_kernelIN5flash11enable_sm90INS1_16FlashAttnFwdSm90INS1_25CollectiveMainloopFwdSm90ILi2EN4cute5tupleIJNS5_1CILi1EEES8_S8_EEENS6_IJNS7_ILi128EEENS7_ILi96EEENS7_ILi64EEEEEELi256ENS_6half_tEfNS_4arch4Sm90ELb0ELb1ELb1ELb0ELb1ELb0ELb1ELb1ELb0ELb1ELb0ELb0EEENS1_21CollectiveEpilogueFwdINS6_IJSA_NS7_ILi256EEESB_EEES9_SE_SG_Li256ELb0ELb1ELb0ELb0EEENS1_30DynamicPersistentTileSchedulerILi256ELi128ELb0ELb1ELb1EEEEEEEEEvNT_6ParamsE --------------------------
	.section	.text._ZN7cutlass13device_kernelIN5flash11enable_sm90INS1_16FlashAttnFwdSm90INS1_25CollectiveMainloopFwdSm90ILi2EN4cute5tupleIJNS5_1CILi1EEES8_S8_EEENS6_IJNS7_ILi128EEENS7_ILi96EEENS7_ILi64EEEEEELi256ENS_6half_tEfNS_4arch4Sm90ELb0ELb1ELb1ELb0ELb1ELb0ELb1ELb1ELb0ELb1ELb0ELb0EEENS1_21CollectiveEpilogueFwdINS6_IJSA_NS7_ILi256EEESB_EEES9_SE_SG_Li256ELb0ELb1ELb0ELb0EEENS1_30DynamicPersistentTileSchedulerILi256ELi128ELb0ELb1ELb1EEEEEEEEEvNT_6ParamsE,"ax",@progbits
	.align	128
.text._ZN7cutlass13device_kernelIN5flash11enable_sm90INS1_16FlashAttnFwdSm90INS1_25CollectiveMainloopFwdSm90ILi2EN4cute5tupleIJNS5_1CILi1EEES8_S8_EEENS6_IJNS7_ILi128EEENS7_ILi96EEENS7_ILi64EEEEEELi256ENS_6half_tEfNS_4arch4Sm90ELb0ELb1ELb1ELb0ELb1ELb0ELb1ELb1ELb0ELb1ELb0ELb0EEENS1_21CollectiveEpilogueFwdINS6_IJSA_NS7_ILi256EEESB_EEES9_SE_SG_Li256ELb0ELb1ELb0ELb0EEENS1_30DynamicPersistentTileSchedulerILi256ELi128ELb0ELb1ELb1EEEEEEEEEvNT_6ParamsE:
        .type           _ZN7cutlass13device_kernelIN5flash11enable_sm90INS1_16FlashAttnFwdSm90INS1_25CollectiveMainloopFwdSm90ILi2EN4cute5tupleIJNS5_1CILi1EEES8_S8_EEENS6_IJNS7_ILi128EEENS7_ILi96EEENS7_ILi64EEEEEELi256ENS_6half_tEfNS_4arch4Sm90ELb0ELb1ELb1ELb0ELb1ELb0ELb1ELb1ELb0ELb1ELb0ELb0EEENS1_21CollectiveEpilogueFwdINS6_IJSA_NS7_ILi256EEESB_EEES9_SE_SG_Li256ELb0ELb1ELb0ELb0EEENS1_30DynamicPersistentTileSchedulerILi256ELi128ELb0ELb1ELb1EEEEEEEEEvNT_6ParamsE,@function
        .size           _ZN7cutlass13device_kernelIN5flash11enable_sm90INS1_16FlashAttnFwdSm90INS1_25CollectiveMainloopFwdSm90ILi2EN4cute5tupleIJNS5_1CILi1EEES8_S8_EEENS6_IJNS7_ILi128EEENS7_ILi96EEENS7_ILi64EEEEEELi256ENS_6half_tEfNS_4arch4Sm90ELb0ELb1ELb1ELb0ELb1ELb0ELb1ELb1ELb0ELb1ELb0ELb0EEENS1_21CollectiveEpilogueFwdINS6_IJSA_NS7_ILi256EEESB_EEES9_SE_SG_Li256ELb0ELb1ELb0ELb0EEENS1_30DynamicPersistentTileSchedulerILi256ELi128ELb0ELb1ELb1EEEEEEEEEvNT_6ParamsE,(.L_x_25 - _ZN7cutlass13device_kernelIN5flash11enable_sm90INS1_16FlashAttnFwdSm90INS1_25CollectiveMainloopFwdSm90ILi2EN4cute5tupleIJNS5_1CILi1EEES8_S8_EEENS6_IJNS7_ILi128EEENS7_ILi96EEENS7_ILi64EEEEEELi256ENS_6half_tEfNS_4arch4Sm90ELb0ELb1ELb1ELb0ELb1ELb0ELb1ELb1ELb0ELb1ELb0ELb0EEENS1_21CollectiveEpilogueFwdINS6_IJSA_NS7_ILi256EEESB_EEES9_SE_SG_Li256ELb0ELb1ELb0ELb0EEENS1_30DynamicPersistentTileSchedulerILi256ELi128ELb0ELb1ELb1EEEEEEEEEvNT_6ParamsE)
        .other          _ZN7cutlass13device_kernelIN5flash11enable_sm90INS1_16FlashAttnFwdSm90INS1_25CollectiveMainloopFwdSm90ILi2EN4cute5tupleIJNS5_1CILi1EEES8_S8_EEENS6_IJNS7_ILi128EEENS7_ILi96EEENS7_ILi64EEEEEELi256ENS_6half_tEfNS_4arch4Sm90ELb0ELb1ELb1ELb0ELb1ELb0ELb1ELb1ELb0ELb1ELb0ELb0EEENS1_21CollectiveEpilogueFwdINS6_IJSA_NS7_ILi256EEESB_EEES9_SE_SG_Li256ELb0ELb1ELb0ELb0EEENS1_30DynamicPersistentTileSchedulerILi256ELi128ELb0ELb1ELb1EEEEEEEEEvNT_6ParamsE,@"STO_CUDA_ENTRY STV_DEFAULT"
_ZN7cutlass13device_kernelIN5flash11enable_sm90INS1_16FlashAttnFwdSm90INS1_25CollectiveMainloopFwdSm90ILi2EN4cute5tupleIJNS5_1CILi1EEES8_S8_EEENS6_IJNS7_ILi128EEENS7_ILi96EEENS7_ILi64EEEEEELi256ENS_6half_tEfNS_4arch4Sm90ELb0ELb1ELb1ELb0ELb1ELb0ELb1ELb1ELb0ELb1ELb0ELb0EEENS1_21CollectiveEpilogueFwdINS6_IJSA_NS7_ILi256EEESB_EEES9_SE_SG_Li256ELb0ELb1ELb0ELb0EEENS1_30DynamicPersistentTileSchedulerILi256ELi128ELb0ELb1ELb1EEEEEEEEEvNT_6ParamsE:
[----:B------:R-:W-:Y:S01]  /*0000*/  LDC R1, c[0x0][0x37c] ;  /* 0x0000df00ff017b82 */ /* 0x000fe20000000800 */
[----:B------:R-:W-:Y:S05]  /*0010*/  EXIT ;  /* 0x000000000000794d */ /* 0x000fea0003800000 */
.L_x_7:
        /* <DEDUP_REMOVED lines=14> */
.L_x_25:


//--------------------- .text._ZN7cutlass13device_kernelIN5flash11enable_sm90INS1_16FlashAttnFwdSm90INS1_25CollectiveMainloopFwdSm90ILi2EN4cute5tupleIJNS5_1CILi1EEES8_S8_EEENS6_IJNS7_ILi128EEENS7_ILi96EEENS7_ILi64EEEEEELi256ENS_6half_tEfNS_4arch4Sm90ELb0ELb1ELb1ELb1ELb1ELb0ELb0ELb1ELb0ELb1ELb0ELb0EEENS1_21CollectiveEpilogueFwdINS6_IJSA_NS7_ILi256EEESB_EEES9_SE_SG_Li256ELb1ELb1ELb0ELb0EEENS1_36VarlenDynamicPersistentTileSchedulerILi128ELi96ELi256ELi128ELb0ELb1ELb1ELb1ELb0ELb1EEEEEEEEEvNT_6ParamsE --------------------------
	.section	.text._ZN7cutlass13device_kernelIN5flash11enable_sm90INS1_16FlashAttnFwdSm90INS1_25CollectiveMainloopFwdSm90ILi2EN4cute5tupleIJNS5_1CILi1EEES8_S8_EEENS6_IJNS7_ILi128EEENS7_ILi96EEENS7_ILi64EEEEEELi256ENS_6half_tEfNS_4arch4Sm90ELb0ELb1ELb1ELb1ELb1ELb0ELb0ELb1ELb0ELb1ELb0ELb0EEENS1_21CollectiveEpilogueFwdINS6_IJSA_NS7_ILi256EEESB_EEES9_SE_SG_Li256ELb1ELb1ELb0ELb0EEENS1_36VarlenDynamicPersistentTileSchedulerILi128ELi96ELi256ELi128ELb0ELb1ELb1ELb1ELb0ELb1EEEEEEEEEvNT_6ParamsE,"ax",@progbits
	.align	128
.text._ZN7cutlass13device_kernelIN5flash11enable_sm90INS1_16FlashAttnFwdSm90INS1_25CollectiveMainloopFwdSm90ILi2EN4cute5tupleIJNS5_1CILi1EEES8_S8_EEENS6_IJNS7_ILi128EEENS7_ILi96EEENS7_ILi64EEEEEELi256ENS_6half_tEfNS_4arch4Sm90ELb0ELb1ELb1ELb1ELb1ELb0ELb0ELb1ELb0ELb1ELb0ELb0EEENS1_21CollectiveEpilogueFwdINS6_IJSA_NS7_ILi256EEESB_EEES9_SE_SG_Li256ELb1ELb1ELb0ELb0EEENS1_36VarlenDynamicPersistentTileSchedulerILi128ELi96ELi256ELi128ELb0ELb1ELb1ELb1ELb0ELb1EEEEEEEEEvNT_6ParamsE:
        .type           _ZN7cutlass13device_kernelIN5flash11enable_sm90INS1_16FlashAttnFwdSm90INS1_25CollectiveMainloopFwdSm90ILi2EN4cute5tupleIJNS5_1CILi1EEES8_S8_EEENS6_IJNS7_ILi128EEENS7_ILi96EEENS7_ILi64EEEEEELi256ENS_6half_tEfNS_4arch4Sm90ELb0ELb1ELb1ELb1ELb1ELb0ELb0ELb1ELb0ELb1ELb0ELb0EEENS1_21CollectiveEpilogueFwdINS6_IJSA_NS7_ILi256EEESB_EEES9_SE_SG_Li256ELb1ELb1ELb0ELb0EEENS1_36VarlenDynamicPersistentTileSchedulerILi128ELi96ELi256ELi128ELb0ELb1ELb1ELb1ELb0ELb1EEEEEEEEEvNT_6ParamsE,@function
        .size           _ZN7cutlass13device_kernelIN5flash11enable_sm90INS1_16FlashAttnFwdSm90INS1_25CollectiveMainloopFwdSm90ILi2EN4cute5tupleIJNS5_1CILi1EEES8_S8_EEENS6_IJNS7_ILi128EEENS7_ILi96EEENS7_ILi64EEEEEELi256ENS_6half_tEfNS_4arch4Sm90ELb0ELb1ELb1ELb1ELb1ELb0ELb0ELb1ELb0ELb1ELb0ELb0EEENS1_21CollectiveEpilogueFwdINS6_IJSA_NS7_ILi256EEESB_EEES9_SE_SG_Li256ELb1ELb1ELb0ELb0EEENS1_36VarlenDynamicPersistentTileSchedulerILi128ELi96ELi256ELi128ELb0ELb1ELb1ELb1ELb0ELb1EEEEEEEEEvNT_6ParamsE,(.L_x_26 - _ZN7cutlass13device_kernelIN5flash11enable_sm90INS1_16FlashAttnFwdSm90INS1_25CollectiveMainloopFwdSm90ILi2EN4cute5tupleIJNS5_1CILi1EEES8_S8_EEENS6_IJNS7_ILi128EEENS7_ILi96EEENS7_ILi64EEEEEELi256ENS_6half_tEfNS_4arch4Sm90ELb0ELb1ELb1ELb1ELb1ELb0ELb0ELb1ELb0ELb1ELb0ELb0EEENS1_21CollectiveEpilogueFwdINS6_IJSA_NS7_ILi256EEESB_EEES9_SE_SG_Li256ELb1ELb1ELb0ELb0EEENS1_36VarlenDynamicPersistentTileSchedulerILi128ELi96ELi256ELi128ELb0ELb1ELb1ELb1ELb0ELb1EEEEEEEEEvNT_6ParamsE)
        .other          _ZN7cutlass13device_kernelIN5flash11enable_sm90INS1_16FlashAttnFwdSm90INS1_25CollectiveMainloopFwdSm90ILi2EN4cute5tupleIJNS5_1CILi1EEES8_S8_EEENS6_IJNS7_ILi128EEENS7_ILi96EEENS7_ILi64EEEEEELi256ENS_6half_tEfNS_4arch4Sm90ELb0ELb1ELb1ELb1ELb1ELb0ELb0ELb1ELb0ELb1ELb0ELb0EEENS1_21CollectiveEpilogueFwdINS6_IJSA_NS7_ILi256EEESB_EEES9_SE_SG_Li256ELb1ELb1ELb0ELb0EEENS1_36VarlenDynamicPersistentTileSchedulerILi128ELi96ELi256ELi128ELb0ELb1ELb1ELb1ELb0ELb1EEEEEEEEEvNT_6ParamsE,@"STO_CUDA_ENTRY STV_DEFAULT"
_ZN7cutlass13device_kernelIN5flash11enable_sm90INS1_16FlashAttnFwdSm90INS1_25CollectiveMainloopFwdSm90ILi2EN4cute5tupleIJNS5_1CILi1EEES8_S8_EEENS6_IJNS7_ILi128EEENS7_ILi96EEENS7_ILi64EEEEEELi256ENS_6half_tEfNS_4arch4Sm90ELb0ELb1ELb1ELb1ELb1ELb0ELb0ELb1ELb0ELb1ELb0ELb0EEENS1_21CollectiveEpilogueFwdINS6_IJSA_NS7_ILi256EEESB_EEES9_SE_SG_Li256ELb1ELb1ELb0ELb0EEENS1_36VarlenDynamicPersistentTileSchedulerILi128ELi96ELi256ELi128ELb0ELb1ELb1ELb1ELb0ELb1EEEEEEEEEvNT_6ParamsE:
[----:B------:R-:W-:Y:S01]  /*0000*/  LDC R1, c[0x0][0x37c] ;  /* 0x0000df00ff017b82 */ /* 0x000fe20000000800 */
[----:B------:R-:W-:Y:S05]  /*0010*/  EXIT ;  /* 0x000000000000794d */ /* 0x000fea0003800000 */
.L_x_8:
        /* <DEDUP_REMOVED lines=14> */
.L_x_26:


//--------------------- .text._ZN7cutlass13device_kernelIN5flash11enable_sm90INS1_16FlashAttnFwdSm90INS1_25CollectiveMainloopFwdSm90ILi2EN4cute5tupleIJNS5_1CILi1EEES8_S8_EEENS6_IJNS7_ILi128EEENS7_ILi96EEENS7_ILi64EEEEEELi256ENS_6half_tEfNS_4arch4Sm90ELb0ELb1ELb1ELb1ELb1ELb1ELb0ELb1ELb0ELb1ELb0ELb0EEENS1_21CollectiveEpilogueFwdINS6_IJSA_NS7_ILi256EEESB_EEES9_SE_SG_Li256ELb1ELb1ELb0ELb0EEENS1_36VarlenDynamicPersistentTileSchedulerILi128ELi96ELi256ELi128ELb0ELb1ELb1ELb1ELb0ELb1EEEEEEEEEvNT_6ParamsE --------------------------
	.section	.text._ZN7cutlass13device_kernelIN5flash11enable_sm90INS1_16FlashAttnFwdSm90INS1_25CollectiveMainloopFwdSm90ILi2EN4cute5tupleIJNS5_1CILi1EEES8_S8_EEENS6_IJNS7_ILi128EEENS7_ILi96EEENS7_ILi64EEEEEELi256ENS_6half_tEfNS_4arch4Sm90ELb0ELb1ELb1ELb1ELb1ELb1ELb0ELb1ELb0ELb1ELb0ELb0EEENS1_21CollectiveEpilogueFwdINS6_IJSA_NS7_ILi256EEESB_EEES9_SE_SG_Li256ELb1ELb1ELb0ELb0EEENS1_36VarlenDynamicPersistentTileSchedulerILi128ELi96ELi256ELi128ELb0ELb1ELb1ELb1ELb0ELb1EEEEEEEEEvNT_6ParamsE,"ax",@progbits
	.align	128
.text._ZN7cutlass13device_kernelIN5flash11enable_sm90INS1_16FlashAttnFwdSm90INS1_25CollectiveMainloopFwdSm90ILi2EN4cute5tupleIJNS5_1CILi1EEES8_S8_EEENS6_IJNS7_ILi128EEENS7_ILi96EEENS7_ILi64EEEEEELi256ENS_6half_tEfNS_4arch4Sm90ELb0ELb1ELb1ELb1ELb1ELb1ELb0ELb1ELb0ELb1ELb0ELb0EEENS1_21CollectiveEpilogueFwdINS6_IJSA_NS7_ILi256EEESB_EEES9_SE_SG_Li256ELb1ELb1ELb0ELb0EEENS1_36VarlenDynamicPersistentTileSchedulerILi128ELi96ELi256ELi128ELb0ELb1ELb1ELb1ELb0ELb1EEEEEEEEEvNT_6ParamsE:
        .type           _ZN7cutlass13device_kernelIN5flash11enable_sm90INS1_16FlashAttnFwdSm90INS1_25CollectiveMainloopFwdSm90ILi2EN4cute5tupleIJNS5_1CILi1EEES8_S8_EEENS6_IJNS7_ILi128EEENS7_ILi96EEENS7_ILi64EEEEEELi256ENS_6half_tEfNS_4arch4Sm90ELb0ELb1ELb1ELb1ELb1ELb1ELb0ELb1ELb0ELb1ELb0ELb0EEENS1_21CollectiveEpilogueFwdINS6_IJSA_NS7_ILi256EEESB_EEES9_SE_SG_Li256ELb1ELb1ELb0ELb0EEENS1_36VarlenDynamicPersistentTileSchedulerILi128ELi96ELi256ELi128ELb0ELb1ELb1ELb1ELb0ELb1EEEEEEEEEvNT_6ParamsE,@function
        .size           _ZN7cutlass13device_kernelIN5flash11enable_sm90INS1_16FlashAttnFwdSm90INS1_25CollectiveMainloopFwdSm90ILi2EN4cute5tupleIJNS5_1CILi1EEES8_S8_EEENS6_IJNS7_ILi128EEENS7_ILi96EEENS7_ILi64EEEEEELi256ENS_6half_tEfNS_4arch4Sm90ELb0ELb1ELb1ELb1ELb1ELb1ELb0ELb1ELb0ELb1ELb0ELb0EEENS1_21CollectiveEpilogueFwdINS6_IJSA_NS7_ILi256EEESB_EEES9_SE_SG_Li256ELb1ELb1ELb0ELb0EEENS1_36VarlenDynamicPersistentTileSchedulerILi128ELi96ELi256ELi128ELb0ELb1ELb1ELb1ELb0ELb1EEEEEEEEEvNT_6ParamsE,(.L_x_27 - _ZN7cutlass13device_kernelIN5flash11enable_sm90INS1_16FlashAttnFwdSm90INS1_25CollectiveMainloopFwdSm90ILi2EN4cute5tupleIJNS5_1CILi1EEES8_S8_EEENS6_IJNS7_ILi128EEENS7_ILi96EEENS7_ILi64EEEEEELi256ENS_6half_tEfNS_4arch4Sm90ELb0ELb1ELb1ELb1ELb1ELb1ELb0ELb1ELb0ELb1ELb0ELb0EEENS1_21CollectiveEpilogueFwdINS6_IJSA_NS7_ILi256EEESB_EEES9_SE_SG_Li256ELb1ELb1ELb0ELb0EEENS1_36VarlenDynamicPersistentTileSchedulerILi128ELi96ELi256ELi128ELb0ELb1ELb1ELb1ELb0ELb1EEEEEEEEEvNT_6ParamsE)
        .other          _ZN7cutlass13device_kernelIN5flash11enable_sm90INS1_16FlashAttnFwdSm90INS1_25CollectiveMainloopFwdSm90ILi2EN4cute5tupleIJNS5_1CILi1EEES8_S8_EEENS6_IJNS7_ILi128EEENS7_ILi96EEENS7_ILi64EEEEEELi256ENS_6half_tEfNS_4arch4Sm90ELb0ELb1ELb1ELb1ELb1ELb1ELb0ELb1ELb0ELb1ELb0ELb0EEENS1_21CollectiveEpilogueFwdINS6_IJSA_NS7_ILi256EEESB_EEES9_SE_SG_Li256ELb1ELb1ELb0ELb0EEENS1_36VarlenDynamicPersistentTileSchedulerILi128ELi96ELi256ELi128ELb0ELb1ELb1ELb1ELb0ELb1EEEEEEEEEvNT_6ParamsE,@"STO_CUDA_ENTRY STV_DEFAULT"
_ZN7cutlass13device_kernelIN5flash11enable_sm90INS1_16FlashAttnFwdSm90INS1_25CollectiveMainloopFwdSm90ILi2EN4cute5tupleIJNS5_1CILi1EEES8_S8_EEENS6_IJNS7_ILi128EEENS7_ILi96EEENS7_ILi64EEEEEELi256ENS_6half_tEfNS_4arch4Sm90ELb0ELb1ELb1ELb1ELb1ELb1ELb0ELb1ELb0ELb1ELb0ELb0EEENS1_21CollectiveEpilogueFwdINS6_IJSA_NS7_ILi256EEESB_EEES9_SE_SG_Li256ELb1ELb1ELb0ELb0EEENS1_36VarlenDynamicPersistentTileSchedulerILi128ELi96ELi256ELi128ELb0ELb1ELb1ELb1ELb0ELb1EEEEEEEEEvNT_6ParamsE:
[----:B------:R-:W-:Y:S01]  /*0000*/  LDC R1, c[0x0][0x37c] ;  /* 0x0000df00ff017b82 */ /* 0x000fe20000000800 */
[----:B------:R-:W-:Y:S05]  /*0010*/  EXIT ;  /* 0x000000000000794d */ /* 0x000fea0003800000 */
.L_x_9:
        /* <DEDUP_REMOVED lines=14> */
.L_x_27:


//--------------------- .text._ZN7cutlass13device_kernelIN5flash11enable_sm90INS1_16FlashAttnFwdSm90INS1_25CollectiveMainloopFwdSm90ILi2EN4cute5tupleIJNS5_1CILi1EEES8_S8_EEENS6_IJNS7_ILi128EEENS7_ILi96EEENS7_ILi64EEEEEELi256ENS_6half_tEfNS_4arch4Sm90ELb0ELb1ELb1ELb1ELb1ELb0ELb1ELb1ELb0ELb1ELb0ELb0EEENS1_21CollectiveEpilogueFwdINS6_IJSA_NS7_ILi256EEESB_EEES9_SE_SG_Li256ELb1ELb1ELb0ELb0EEENS1_36VarlenDynamicPersistentTileSchedulerILi128ELi96ELi256ELi128ELb0ELb1ELb1ELb1ELb0ELb1EEEEEEEEEvNT_6ParamsE --------------------------
	.section	.text._ZN7cutlass13device_kernelIN5flash11enable_sm90INS1_16FlashAttnFwdSm90INS1_25CollectiveMainloopFwdSm90ILi2EN4cute5tupleIJNS5_1CILi1EEES8_S8_EEENS6_IJNS7_ILi128EEENS7_ILi96EEENS7_ILi64EEEEEELi256ENS_6half_tEfNS_4arch4Sm90ELb0ELb1ELb1ELb1ELb1ELb0ELb1ELb1ELb0ELb1ELb0ELb0EEENS1_21CollectiveEpilogueFwdINS6_IJSA_NS7_ILi256EEESB_EEES9_SE_SG_Li256ELb1ELb1ELb0ELb0EEENS1_36VarlenDynamicPersistentTileSchedulerILi128ELi96ELi256ELi128ELb0ELb1ELb1ELb1ELb0ELb1EEEEEEEEEvNT_6ParamsE,"ax",@progbits
	.align	128
.text._ZN7cutlass13device_kernelIN5flash11enable_sm90INS1_16FlashAttnFwdSm90INS1_25CollectiveMainloopFwdSm90ILi2EN4cute5tupleIJNS5_1CILi1EEES8_S8_EEENS6_IJNS7_ILi128EEENS7_ILi96EEENS7_ILi64EEEEEELi256ENS_6half_tEfNS_4arch4Sm90ELb0ELb1ELb1ELb1ELb1ELb0ELb1ELb1ELb0ELb1ELb0ELb0EEENS1_21CollectiveEpilogueFwdINS6_IJSA_NS7_ILi256EEESB_EEES9_SE_SG_Li256ELb1ELb1ELb0ELb0EEENS1_36VarlenDynamicPersistentTileSchedulerILi128ELi96ELi256ELi128ELb0ELb1ELb1ELb1ELb0ELb1EEEEEEEEEvNT_6ParamsE:
        .type           _ZN7cutlass13device_kernelIN5flash11enable_sm90INS1_16FlashAttnFwdSm90INS1_25CollectiveMainloopFwdSm90ILi2EN4cute5tupleIJNS5_1CILi1EEES8_S8_EEENS6_IJNS7_ILi128EEENS7_ILi96EEENS7_ILi64EEEEEELi256ENS_6half_tEfNS_4arch4Sm90ELb0ELb1ELb1ELb1ELb1ELb0ELb1ELb1ELb0ELb1ELb0ELb0EEENS1_21CollectiveEpilogueFwdINS6_IJSA_NS7_ILi256EEESB_EEES9_SE_SG_Li256ELb1ELb1ELb0ELb0EEENS1_36VarlenDynamicPersistentTileSchedulerILi128ELi96ELi256ELi128ELb0ELb1ELb1ELb1ELb0ELb1EEEEEEEEEvNT_6ParamsE,@function
        .size           _ZN7cutlass13device_kernelIN5flash11enable_sm90INS1_16FlashAttnFwdSm90INS1_25CollectiveMainloopFwdSm90ILi2EN4cute5tupleIJNS5_1CILi1EEES8_S8_EEENS6_IJNS7_ILi128EEENS7_ILi96EEENS7_ILi64EEEEEELi256ENS_6half_tEfNS_4arch4Sm90ELb0ELb1ELb1ELb1ELb1ELb0ELb1ELb1ELb0ELb1ELb0ELb0EEENS1_21CollectiveEpilogueFwdINS6_IJSA_NS7_ILi256EEESB_EEES9_SE_SG_Li256ELb1ELb1ELb0ELb0EEENS1_36VarlenDynamicPersistentTileSchedulerILi128ELi96ELi256ELi128ELb0ELb1ELb1ELb1ELb0ELb1EEEEEEEEEvNT_6ParamsE,(.L_x_28 - _ZN7cutlass13device_kernelIN5flash11enable_sm90INS1_16FlashAttnFwdSm90INS1_25CollectiveMainloopFwdSm90ILi2EN4cute5tupleIJNS5_1CILi1EEES8_S8_EEENS6_IJNS7_ILi128EEENS7_ILi96EEENS7_ILi64EEEEEELi256ENS_6half_tEfNS_4arch4Sm90ELb0ELb1ELb1ELb1ELb1ELb0ELb1ELb1ELb0ELb1ELb0ELb0EEENS1_21CollectiveEpilogueFwdINS6_IJSA_NS7_ILi256EEESB_EEES9_SE_SG_Li256ELb1ELb1ELb0ELb0EEENS1_36VarlenDynamicPersistentTileSchedulerILi128ELi96ELi256ELi128ELb0ELb1ELb1ELb1ELb0ELb1EEEEEEEEEvNT_6ParamsE)
        .other          _ZN7cutlass13device_kernelIN5flash11enable_sm90INS1_16FlashAttnFwdSm90INS1_25CollectiveMainloopFwdSm90ILi2EN4cute5tupleIJNS5_1CILi1EEES8_S8_EEENS6_IJNS7_ILi128EEENS7_ILi96EEENS7_ILi64EEEEEELi256ENS_6half_tEfNS_4arch4Sm90ELb0ELb1ELb1ELb1ELb1ELb0ELb1ELb1ELb0ELb1ELb0ELb0EEENS1_21CollectiveEpilogueFwdINS6_IJSA_NS7_ILi256EEESB_EEES9_SE_SG_Li256ELb1ELb1ELb0ELb0EEENS1_36VarlenDynamicPersistentTileSchedulerILi128ELi96ELi256ELi128ELb0ELb1ELb1ELb1ELb0ELb1EEEEEEEEEvNT_6ParamsE,@"STO_CUDA_ENTRY STV_DEFAULT"
_ZN7cutlass13device_kernelIN5flash11enable_sm90INS1_16FlashAttnFwdSm90INS1_25CollectiveMainloopFwdSm90ILi2EN4cute5tupleIJNS5_1CILi1EEES8_S8_EEENS6_IJNS7_ILi128EEENS7_ILi96EEENS7_ILi64EEEEEELi256ENS_6half_tEfNS_4arch4Sm90ELb0ELb1ELb1ELb1ELb1ELb0ELb1ELb1ELb0ELb1ELb0ELb0EEENS1_21CollectiveEpilogueFwdINS6_IJSA_NS7_ILi256EEESB_EEES9_SE_SG_Li256ELb1ELb1ELb0ELb0EEENS1_36VarlenDynamicPersistentTileSchedulerILi128ELi96ELi256ELi128ELb0ELb1ELb1ELb1ELb0ELb1EEEEEEEEEvNT_6ParamsE:
[----:B------:R-:W-:Y:S01]  /*0000*/  LDC R1, c[0x0][0x37c] ;  /* 0x0000df00ff017b82 */ /* 0x000fe20000000800 */
[----:B------:R-:W-:Y:S05]  /*0010*/  EXIT ;  /* 0x000000000000794d */ /* 0x000fea0003800000 */
.L_x_10:
        /* <DEDUP_REMOVED lines=14> */
.L_x_28:


//--------------------- .text._ZN7cutlass13device_kernelIN5flash11enable_sm90INS1_16FlashAttnFwdSm90INS1_25CollectiveMainloopFwdSm90ILi2EN4cute5tupleIJNS5_1CILi1EEES8_S8_EEENS6_IJNS7_ILi128EEENS7_ILi96EEENS7_ILi64EEEEEELi256ENS_6half_tEfNS_4arch4Sm90ELb0ELb1ELb1ELb1ELb1ELb1ELb1ELb1ELb0ELb1ELb0ELb0EEENS1_21CollectiveEpilogueFwdINS6_IJSA_NS7_ILi256EEESB_EEES9_SE_SG_Li256ELb1ELb1ELb0ELb0EEENS1_36VarlenDynamicPersistentTileSchedulerILi128ELi96ELi256ELi128ELb0ELb1ELb1ELb1ELb0ELb1EEEEEEEEEvNT_6ParamsE --------------------------
	.section	.text._ZN7cutlass13device_kernelIN5flash11enable_sm90INS1_16FlashAttnFwdSm90INS1_25CollectiveMainloopFwdSm90ILi2EN4cute5tupleIJNS5_1CILi1EEES8_S8_EEENS6_IJNS7_ILi128EEENS7_ILi96EEENS7_ILi64EEEEEELi256ENS_6half_tEfNS_4arch4Sm90ELb0ELb1ELb1ELb1ELb1ELb1ELb1ELb1ELb0ELb1ELb0ELb0EEENS1_21CollectiveEpilogueFwdINS6_IJSA_NS7_ILi256EEESB_EEES9_SE_SG_Li256ELb1ELb1ELb0ELb0EEENS1_36VarlenDynamicPersistentTileSchedulerILi128ELi96ELi256ELi128ELb0ELb1ELb1ELb1ELb0ELb1EEEEEEEEEvNT_6ParamsE,"ax",@progbits
	.align	128
.text._ZN7cutlass13device_kernelIN5flash11enable_sm90INS1_16FlashAttnFwdSm90INS1_25CollectiveMainloopFwdSm90ILi2EN4cute5tupleIJNS5_1CILi1EEES8_S8_EEENS6_IJNS7_ILi128EEENS7_ILi96EEENS7_ILi64EEEEEELi256ENS_6half_tEfNS_4arch4Sm90ELb0ELb1ELb1ELb1ELb1ELb1ELb1ELb1ELb0ELb1ELb0ELb0EEENS1_21CollectiveEpilogueFwdINS6_IJSA_NS7_ILi256EEESB_EEES9_SE_SG_Li256ELb1ELb1ELb0ELb0EEENS1_36VarlenDynamicPersistentTileSchedulerILi128ELi96ELi256ELi128ELb0ELb1ELb1ELb1ELb0ELb1EEEEEEEEEvNT_6ParamsE:
        .type           _ZN7cutlass13device_kernelIN5flash11enable_sm90INS1_16FlashAttnFwdSm90INS1_25CollectiveMainloopFwdSm90ILi2EN4cute5tupleIJNS5_1CILi1EEES8_S8_EEENS6_IJNS7_ILi128EEENS7_ILi96EEENS7_ILi64EEEEEELi256ENS_6half_tEfNS_4arch4Sm90ELb0ELb1ELb1ELb1ELb1ELb1ELb1ELb1ELb0ELb1ELb0ELb0EEENS1_21CollectiveEpilogueFwdINS6_IJSA_NS7_ILi256EEESB_EEES9_SE_SG_Li256ELb1ELb1ELb0ELb0EEENS1_36VarlenDynamicPersistentTileSchedulerILi128ELi96ELi256ELi128ELb0ELb1ELb1ELb1ELb0ELb1EEEEEEEEEvNT_6ParamsE,@function
        .size           _ZN7cutlass13device_kernelIN5flash11enable_sm90INS1_16FlashAttnFwdSm90INS1_25CollectiveMainloopFwdSm90ILi2EN4cute5tupleIJNS5_1CILi1EEES8_S8_EEENS6_IJNS7_ILi128EEENS7_ILi96EEENS7_ILi64EEEEEELi256ENS_6half_tEfNS_4arch4Sm90ELb0ELb1ELb1ELb1ELb1ELb1ELb1ELb1ELb0ELb1ELb0ELb0EEENS1_21CollectiveEpilogueFwdINS6_IJSA_NS7_ILi256EEESB_EEES9_SE_SG_Li256ELb1ELb1ELb0ELb0EEENS1_36VarlenDynamicPersistentTileSchedulerILi128ELi96ELi256ELi128ELb0ELb1ELb1ELb1ELb0ELb1EEEEEEEEEvNT_6ParamsE,(.L_x_29 - _ZN7cutlass13device_kernelIN5flash11enable_sm90INS1_16FlashAttnFwdSm90INS1_25CollectiveMainloopFwdSm90ILi2EN4cute5tupleIJNS5_1CILi1EEES8_S8_EEENS6_IJNS7_ILi128EEENS7_ILi96EEENS7_ILi64EEEEEELi256ENS_6half_tEfNS_4arch4Sm90ELb0ELb1ELb1ELb1ELb1ELb1ELb1ELb1ELb0ELb1ELb0ELb0EEENS1_21CollectiveEpilogueFwdINS6_IJSA_NS7_ILi256EEESB_EEES9_SE_SG_Li256ELb1ELb1ELb0ELb0EEENS1_36VarlenDynamicPersistentTileSchedulerILi128ELi96ELi256ELi128ELb0ELb1ELb1ELb1ELb0ELb1EEEEEEEEEvNT_6ParamsE)
        .other          _ZN7cutlass13device_kernelIN5flash11enable_sm90INS1_16FlashAttnFwdSm90INS1_25CollectiveMainloopFwdSm90ILi2EN4cute5tupleIJNS5_1CILi1EEES8_S8_EEENS6_IJNS7_ILi128EEENS7_ILi96EEENS7_ILi64EEEEEELi256ENS_6half_tEfNS_4arch4Sm90ELb0ELb1ELb1ELb1ELb1ELb1ELb1ELb1ELb0ELb1ELb0ELb0EEENS1_21CollectiveEpilogueFwdINS6_IJSA_NS7_ILi256EEESB_EEES9_SE_SG_Li256ELb1ELb1ELb0ELb0EEENS1_36VarlenDynamicPersistentTileSchedulerILi128ELi96ELi256ELi128ELb0ELb1ELb1ELb1ELb0ELb1EEEEEEEEEvNT_6ParamsE,@"STO_CUDA_ENTRY STV_DEFAULT"
_ZN7cutlass13device_kernelIN5flash11enable_sm90INS1_16FlashAttnFwdSm90INS1_25CollectiveMainloopFwdSm90ILi2EN4cute5tupleIJNS5_1CILi1EEES8_S8_EEENS6_IJNS7_ILi128EEENS7_ILi96EEENS7_ILi64EEEEEELi256ENS_6half_tEfNS_4arch4Sm90ELb0ELb1ELb1ELb1ELb1ELb1ELb1ELb1ELb0ELb1ELb0ELb0EEENS1_21CollectiveEpilogueFwdINS6_IJSA_NS7_ILi256EEESB_EEES9_SE_SG_Li256ELb1ELb1ELb0ELb0EEENS1_36VarlenDynamicPersistentTileSchedulerILi128ELi96ELi256ELi128ELb0ELb1ELb1ELb1ELb0ELb1EEEEEEEEEvNT_6ParamsE:
[----:B------:R-:W-:Y:S01]  /*0000*/  LDC R1, c[0x0][0x37c] ;  /* 0x0000df00ff017b82 */ /* 0x000fe20000000800 */
[----:B------:R-:W-:Y:S05]  /*0010*/  EXIT ;  /* 0x000000000000794d */ /* 0x000fea0003800000 */
.L_x_11:
        /* <DEDUP_REMOVED lines=14> */
.L_x_29:


//--------------------- .text._ZN7cutlass13device_kernelIN5flash11enable_sm90INS1_16FlashAttnFwdSm90INS1_25CollectiveMainloopFwdSm90ILi2EN4cute5tupleIJNS5_1CILi1EEES8_S8_EEENS6_IJNS7_ILi128EEENS7_ILi96EEENS7_ILi64EEEEEELi256ENS_6half_tEfNS_4arch4Sm90ELb1ELb0ELb1ELb0ELb1ELb0ELb0ELb1ELb0ELb1ELb0ELb0EEENS1_21CollectiveEpilogueFwdINS6_IJSA_NS7_ILi256EEESB_EEES9_SE_SG_Li256ELb0ELb1ELb0ELb0EEENS1_30DynamicPersistentTileSchedulerILi256ELi128ELb0ELb1ELb1EEEEEEEEEvNT_6ParamsE --------------------------
	.section	.text._ZN7cutlass13device_kernelIN5flash11enable_sm90INS1_16FlashAttnFwdSm90INS1_25CollectiveMainloopFwdSm90ILi2EN4cute5tupleIJNS5_1CILi1EEES8_S8_EEENS6_IJNS7_ILi128EEENS7_ILi96EEENS7_ILi64EEEEEELi256ENS_6half_tEfNS_4arch4Sm90ELb1ELb0ELb1ELb0ELb1ELb0ELb0ELb1ELb0ELb1ELb0ELb0EEENS1_21CollectiveEpilogueFwdINS6_IJSA_NS7_ILi256EEESB_EEES9_SE_SG_Li256ELb0ELb1ELb0ELb0EEENS1_30DynamicPersistentTileSchedulerILi256ELi128ELb0ELb1ELb1EEEEEEEEEvNT_6ParamsE,"ax",@progbits
	.align	128
.text._ZN7cutlass13device_kernelIN5flash11enable_sm90INS1_16FlashAttnFwdSm90INS1_25CollectiveMainloopFwdSm90ILi2EN4cute5tupleIJNS5_1CILi1EEES8_S8_EEENS6_IJNS7_ILi128EEENS7_ILi96EEENS7_ILi64EEEEEELi256ENS_6half_tEfNS_4arch4Sm90ELb1ELb0ELb1ELb0ELb1ELb0ELb0ELb1ELb0ELb1ELb0ELb0EEENS1_21CollectiveEpilogueFwdINS6_IJSA_NS7_ILi256EEESB_EEES9_SE_SG_Li256ELb0ELb1ELb0ELb0EEENS1_30DynamicPersistentTileSchedulerILi256ELi128ELb0ELb1ELb1EEEEEEEEEvNT_6ParamsE:
        .type           _ZN7cutlass13device_kernelIN5flash11enable_sm90INS1_16FlashAttnFwdSm90INS1_25CollectiveMainloopFwdSm90ILi2EN4cute5tupleIJNS5_1CILi1EEES8_S8_EEENS6_IJNS7_ILi128EEENS7_ILi96EEENS7_ILi64EEEEEELi256ENS_6half_tEfNS_4arch4Sm90ELb1ELb0ELb1ELb0ELb1ELb0ELb0ELb1ELb0ELb1ELb0ELb0EEENS1_21CollectiveEpilogueFwdINS6_IJSA_NS7_ILi256EEESB_EEES9_SE_SG_Li256ELb0ELb1ELb0ELb0EEENS1_30DynamicPersistentTileSchedulerILi256ELi128ELb0ELb1ELb1EEEEEEEEEvNT_6ParamsE,@function
        .size           _ZN7cutlass13device_kernelIN5flash11enable_sm90INS1_16FlashAttnFwdSm90INS1_25CollectiveMainloopFwdSm90ILi2EN4cute5tupleIJNS5_1CILi1EEES8_S8_EEENS6_IJNS7_ILi128EEENS7_ILi96EEENS7_ILi64EEEEEELi256ENS_6half_tEfNS_4arch4Sm90ELb1ELb0ELb1ELb0ELb1ELb0ELb0ELb1ELb0ELb1ELb0ELb0EEENS1_21CollectiveEpilogueFwdINS6_IJSA_NS7_ILi256EEESB_EEES9_SE_SG_Li256ELb0ELb1ELb0ELb0EEENS1_30DynamicPersistentTileSchedulerILi256ELi128ELb0ELb1ELb1EEEEEEEEEvNT_6ParamsE,(.L_x_30 - _ZN7cutlass13device_kernelIN5flash11enable_sm90INS1_16FlashAttnFwdSm90INS1_25CollectiveMainloopFwdSm90ILi2EN4cute5tupleIJNS5_1CILi1EEES8_S8_EEENS6_IJNS7_ILi128EEENS7_ILi96EEENS7_ILi64EEEEEELi256ENS_6half_tEfNS_4arch4Sm90ELb1ELb0ELb1ELb0ELb1ELb0ELb0ELb1ELb0ELb1ELb0ELb0EEENS1_21CollectiveEpilogueFwdINS6_IJSA_NS7_ILi256EEESB_EEES9_SE_SG_Li256ELb0ELb1ELb0ELb0EEENS1_30DynamicPersistentTileSchedulerILi256ELi128ELb0ELb1ELb1EEEEEEEEEvNT_6ParamsE)
        .other          _ZN7cutlass13device_kernelIN5flash11enable_sm90INS1_16FlashAttnFwdSm90INS1_25CollectiveMainloopFwdSm90ILi2EN4cute5tupleIJNS5_1CILi1EEES8_S8_EEENS6_IJNS7_ILi128EEENS7_ILi96EEENS7_ILi64EEEEEELi256ENS_6half_tEfNS_4arch4Sm90ELb1ELb0ELb1ELb0ELb1ELb0ELb0ELb1ELb0ELb1ELb0ELb0EEENS1_21CollectiveEpilogueFwdINS6_IJSA_NS7_ILi256EEESB_EEES9_SE_SG_Li256ELb0ELb1ELb0ELb0EEENS1_30DynamicPersistentTileSchedulerILi256ELi128ELb0ELb1ELb1EEEEEEEEEvNT_6ParamsE,@"STO_CUDA_ENTRY STV_DEFAULT"
_ZN7cutlass13device_kernelIN5flash11enable_sm90INS1_16FlashAttnFwdSm90INS1_25CollectiveMainloopFwdSm90ILi2EN4cute5tupleIJNS5_1CILi1EEES8_S8_EEENS6_IJNS7_ILi128EEENS7_ILi96EEENS7_ILi64EEEEEELi256ENS_6half_tEfNS_4arch4Sm90ELb1ELb0ELb1ELb0ELb1ELb0ELb0ELb1ELb0ELb1ELb0ELb0EEENS1_21CollectiveEpilogueFwdINS6_IJSA_NS7_ILi256EEESB_EEES9_SE_SG_Li256ELb0ELb1ELb0ELb0EEENS1_30DynamicPersistentTileSchedulerILi256ELi128ELb0ELb1ELb1EEEEEEEEEvNT_6ParamsE:
[----:B------:R-:W-:Y:S01]  /*0000*/  LDC R1, c[0x0][0x37c] ;  /* 0x0000df00ff017b82 */ /* 0x000fe20000000800 */
[----:B------:R-:W-:Y:S05]  /*0010*/  EXIT ;  /* 0x000000000000794d */ /* 0x000fea0003800000 */
.L_x_12:
        /* <DEDUP_REMOVED lines=14> */
.L_x_30:


//--------------------- .text._ZN7cutlass13device_kernelIN5flash11enable_sm90INS1_16FlashAttnFwdSm90INS1_25CollectiveMainloopFwdSm90ILi2EN4cute5tupleIJNS5_1CILi1EEES8_S8_EEENS6_IJNS7_ILi128EEENS7_ILi96EEENS7_ILi64EEEEEELi256ENS_6half_tEfNS_4arch4Sm90ELb1ELb0ELb1ELb0ELb1ELb0ELb1ELb1ELb0ELb1ELb0ELb0EEENS1_21CollectiveEpilogueFwdINS6_IJSA_NS7_ILi256EEESB_EEES9_SE_SG_Li256ELb0ELb1ELb0ELb0EEENS1_30DynamicPersistentTileSchedulerILi256ELi128ELb0ELb1ELb1EEEEEEEEEvNT_6ParamsE --------------------------
	.section	.text._ZN7cutlass13device_kernelIN5flash11enable_sm90INS1_16FlashAttnFwdSm90INS1_25CollectiveMainloopFwdSm90ILi2EN4cute5tupleIJNS5_1CILi1EEES8_S8_EEENS6_IJNS7_ILi128EEENS7_ILi96EEENS7_ILi64EEEEEELi256ENS_6half_tEfNS_4arch4Sm90ELb1ELb0ELb1ELb0ELb1ELb0ELb1ELb1ELb0ELb1ELb0ELb0EEENS1_21CollectiveEpilogueFwdINS6_IJSA_NS7_ILi256EEESB_EEES9_SE_SG_Li256ELb0ELb1ELb0ELb0EEENS1_30DynamicPersistentTileSchedulerILi256ELi128ELb0ELb1ELb1EEEEEEEEEvNT_6ParamsE,"ax",@progbits
	.align	128
.text._ZN7cutlass13device_kernelIN5flash11enable_sm90INS1_16FlashAttnFwdSm90INS1_25CollectiveMainloopFwdSm90ILi2EN4cute5tupleIJNS5_1CILi1EEES8_S8_EEENS6_IJNS7_ILi128EEENS7_ILi96EEENS7_ILi64EEEEEELi256ENS_6half_tEfNS_4arch4Sm90ELb1ELb0ELb1ELb0ELb1ELb0ELb1ELb1ELb0ELb1ELb0ELb0EEENS1_21CollectiveEpilogueFwdINS6_IJSA_NS7_ILi256EEESB_EEES9_SE_SG_Li256ELb0ELb1ELb0ELb0EEENS1_30DynamicPersistentTileSchedulerILi256ELi128ELb0ELb1ELb1EEEEEEEEEvNT_6ParamsE:
        .type           _ZN7cutlass13device_kernelIN5flash11enable_sm90INS1_16FlashAttnFwdSm90INS1_25CollectiveMainloopFwdSm90ILi2EN4cute5tupleIJNS5_1CILi1EEES8_S8_EEENS6_IJNS7_ILi128EEENS7_ILi96EEENS7_ILi64EEEEEELi256ENS_6half_tEfNS_4arch4Sm90ELb1ELb0ELb1ELb0ELb1ELb0ELb1ELb1ELb0ELb1ELb0ELb0EEENS1_21CollectiveEpilogueFwdINS6_IJSA_NS7_ILi256EEESB_EEES9_SE_SG_Li256ELb0ELb1ELb0ELb0EEENS1_30DynamicPersistentTileSchedulerILi256ELi128ELb0ELb1ELb1EEEEEEEEEvNT_6ParamsE,@function
        .size           _ZN7cutlass13device_kernelIN5flash11enable_sm90INS1_16FlashAttnFwdSm90INS1_25CollectiveMainloopFwdSm90ILi2EN4cute5tupleIJNS5_1CILi1EEES8_S8_EEENS6_IJNS7_ILi128EEENS7_ILi96EEENS7_ILi64EEEEEELi256ENS_6half_tEfNS_4arch4Sm90ELb1ELb0ELb1ELb0ELb1ELb0ELb1ELb1ELb0ELb1ELb0ELb0EEENS1_21CollectiveEpilogueFwdINS6_IJSA_NS7_ILi256EEESB_EEES9_SE_SG_Li256ELb0ELb1ELb0ELb0EEENS1_30DynamicPersistentTileSchedulerILi256ELi128ELb0ELb1ELb1EEEEEEEEEvNT_6ParamsE,(.L_x_31 - _ZN7cutlass13device_kernelIN5flash11enable_sm90INS1_16FlashAttnFwdSm90INS1_25CollectiveMainloopFwdSm90ILi2EN4cute5tupleIJNS5_1CILi1EEES8_S8_EEENS6_IJNS7_ILi128EEENS7_ILi96EEENS7_ILi64EEEEEELi256ENS_6half_tEfNS_4arch4Sm90ELb1ELb0ELb1ELb0ELb1ELb0ELb1ELb1ELb0ELb1ELb0ELb0EEENS1_21CollectiveEpilogueFwdINS6_IJSA_NS7_ILi256EEESB_EEES9_SE_SG_Li256ELb0ELb1ELb0ELb0EEENS1_30DynamicPersistentTileSchedulerILi256ELi128ELb0ELb1ELb1EEEEEEEEEvNT_6ParamsE)
        .other          _ZN7cutlass13device_kernelIN5flash11enable_sm90INS1_16FlashAttnFwdSm90INS1_25CollectiveMainloopFwdSm90ILi2EN4cute5tupleIJNS5_1CILi1EEES8_S8_EEENS6_IJNS7_ILi128EEENS7_ILi96EEENS7_ILi64EEEEEELi256ENS_6half_tEfNS_4arch4Sm90ELb1ELb0ELb1ELb0ELb1ELb0ELb1ELb1ELb0ELb1ELb0ELb0EEENS1_21CollectiveEpilogueFwdINS6_IJSA_NS7_ILi256EEESB_EEES9_SE_SG_Li256ELb0ELb1ELb0ELb0EEENS1_30DynamicPersistentTileSchedulerILi256ELi128ELb0ELb1ELb1EEEEEEEEEvNT_6ParamsE,@"STO_CUDA_ENTRY STV_DEFAULT"
_ZN7cutlass13device_kernelIN5flash11enable_sm90INS1_16FlashAttnFwdSm90INS1_25CollectiveMainloopFwdSm90ILi2EN4cute5tupleIJNS5_1CILi1EEES8_S8_EEENS6_IJNS7_ILi128EEENS7_ILi96EEENS7_ILi64EEEEEELi256ENS_6half_tEfNS_4arch4Sm90ELb1ELb0ELb1ELb0ELb1ELb0ELb1ELb1ELb0ELb1ELb0ELb0EEENS1_21CollectiveEpilogueFwdINS6_IJSA_NS7_ILi256EEESB_EEES9_SE_SG_Li256ELb0ELb1ELb0ELb0EEENS1_30DynamicPersistentTileSchedulerILi256ELi128ELb0ELb1ELb1EEEEEEEEEvNT_6ParamsE:
[----:B------:R-:W-:Y:S01]  /*0000*/  LDC R1, c[0x0][0x37c] ;  /* 0x0000df00ff017b82 */ /* 0x000fe20000000800 */
[----:B------:R-:W-:Y:S05]  /*0010*/  EXIT ;  /* 0x000000000000794d */ /* 0x000fea0003800000 */
.L_x_13:
        /* <DEDUP_REMOVED lines=14> */
.L_x_31:


//--------------------- .text._ZN7cutlass13device_kernelIN5flash11enable_sm90INS1_16FlashAttnFwdSm90INS1_25CollectiveMainloopFwdSm90ILi2EN4cute5tupleIJNS5_1CILi1EEES8_S8_EEENS6_IJNS7_ILi128EEENS7_ILi96EEENS7_ILi64EEEEEELi256ENS_6half_tEfNS_4arch4Sm90ELb1ELb0ELb1ELb1ELb1ELb0ELb0ELb1ELb0ELb1ELb0ELb0EEENS1_21CollectiveEpilogueFwdINS6_IJSA_NS7_ILi256EEESB_EEES9_SE_SG_Li256ELb1ELb1ELb0ELb0EEENS1_36VarlenDynamicPersistentTileSchedulerILi128ELi96ELi256ELi128ELb0ELb1ELb1ELb1ELb1ELb1EEEEEEEEEvNT_6ParamsE --------------------------
	.section	.text._ZN7cutlass13device_kernelIN5flash11enable_sm90INS1_16FlashAttnFwdSm90INS1_25CollectiveMainloopFwdSm90ILi2EN4cute5tupleIJNS5_1CILi1EEES8_S8_EEENS6_IJNS7_ILi128EEENS7_ILi96EEENS7_ILi64EEEEEELi256ENS_6half_tEfNS_4arch4Sm90ELb1ELb0ELb1ELb1ELb1ELb0ELb0ELb1ELb0ELb1ELb0ELb0EEENS1_21CollectiveEpilogueFwdINS6_IJSA_NS7_ILi256EEESB_EEES9_SE_SG_Li256ELb1ELb1ELb0ELb0EEENS1_36VarlenDynamicPersistentTileSchedulerILi128ELi96ELi256ELi128ELb0ELb1ELb1ELb1ELb1ELb1EEEEEEEEEvNT_6ParamsE,"ax",@progbits
	.align	128
.text._ZN7cutlass13device_kernelIN5flash11enable_sm90INS1_16FlashAttnFwdSm90INS1_25CollectiveMainloopFwdSm90ILi2EN4cute5tupleIJNS5_1CILi1EEES8_S8_EEENS6_IJNS7_ILi128EEENS7_ILi96EEENS7_ILi64EEEEEELi256ENS_6half_tEfNS_4arch4Sm90ELb1ELb0ELb1ELb1ELb1ELb0ELb0ELb1ELb0ELb1ELb0ELb0EEENS1_21CollectiveEpilogueFwdINS6_IJSA_NS7_ILi256EEESB_EEES9_SE_SG_Li256ELb1ELb1ELb0ELb0EEENS1_36VarlenDynamicPersistentTileSchedulerILi128ELi96ELi256ELi128ELb0ELb1ELb1ELb1ELb1ELb1EEEEEEEEEvNT_6ParamsE:
        .type           _ZN7cutlass13device_kernelIN5flash11enable_sm90INS1_16FlashAttnFwdSm90INS1_25CollectiveMainloopFwdSm90ILi2EN4cute5tupleIJNS5_1CILi1EEES8_S8_EEENS6_IJNS7_ILi128EEENS7_ILi96EEENS7_ILi64EEEEEELi256ENS_6half_tEfNS_4arch4Sm90ELb1ELb0ELb1ELb1ELb1ELb0ELb0ELb1ELb0ELb1ELb0ELb0EEENS1_21CollectiveEpilogueFwdINS6_IJSA_NS7_ILi256EEESB_EEES9_SE_SG_Li256ELb1ELb1ELb0ELb0EEENS1_36VarlenDynamicPersistentTileSchedulerILi128ELi96ELi256ELi128ELb0ELb1ELb1ELb1ELb1ELb1EEEEEEEEEvNT_6ParamsE,@function
        .size           _ZN7cutlass13device_kernelIN5flash11enable_sm90INS1_16FlashAttnFwdSm90INS1_25CollectiveMainloopFwdSm90ILi2EN4cute5tupleIJNS5_1CILi1EEES8_S8_EEENS6_IJNS7_ILi128EEENS7_ILi96EEENS7_ILi64EEEEEELi256ENS_6half_tEfNS_4arch4Sm90ELb1ELb0ELb1ELb1ELb1ELb0ELb0ELb1ELb0ELb1ELb0ELb0EEENS1_21CollectiveEpilogueFwdINS6_IJSA_NS7_ILi256EEESB_EEES9_SE_SG_Li256ELb1ELb1ELb0ELb0EEENS1_36VarlenDynamicPersistentTileSchedulerILi128ELi96ELi256ELi128ELb0ELb1ELb1ELb1ELb1ELb1EEEEEEEEEvNT_6ParamsE,(.L_x_32 - _ZN7cutlass13device_kernelIN5flash11enable_sm90INS1_16FlashAttnFwdSm90INS1_25CollectiveMainloopFwdSm90ILi2EN4cute5tupleIJNS5_1CILi1EEES8_S8_EEENS6_IJNS7_ILi128EEENS7_ILi96EEENS7_ILi64EEEEEELi256ENS_6half_tEfNS_4arch4Sm90ELb1ELb0ELb1ELb1ELb1ELb0ELb0ELb1ELb0ELb1ELb0ELb0EEENS1_21CollectiveEpilogueFwdINS6_IJSA_NS7_ILi256EEESB_EEES9_SE_SG_Li256ELb1ELb1ELb0ELb0EEENS1_36VarlenDynamicPersistentTileSchedulerILi128ELi96ELi256ELi128ELb0ELb1ELb1ELb1ELb1ELb1EEEEEEEEEvNT_6ParamsE)
        .other          _ZN7cutlass13device_kernelIN5flash11enable_sm90INS1_16FlashAttnFwdSm90INS1_25CollectiveMainloopFwdSm90ILi2EN4cute5tupleIJNS5_1CILi1EEES8_S8_EEENS6_IJNS7_ILi128EEENS7_ILi96EEENS7_ILi64EEEEEELi256ENS_6half_tEfNS_4arch4Sm90ELb1ELb0ELb1ELb1ELb1ELb0ELb0ELb1ELb0ELb1ELb0ELb0EEENS1_21CollectiveEpilogueFwdINS6_IJSA_NS7_ILi256EEESB_EEES9_SE_SG_Li256ELb1ELb1ELb0ELb0EEENS1_36VarlenDynamicPersistentTileSchedulerILi128ELi96ELi256ELi128ELb0ELb1ELb1ELb1ELb1ELb1EEEEEEEEEvNT_6ParamsE,@"STO_CUDA_ENTRY STV_DEFAULT"
_ZN7cutlass13device_kernelIN5flash11enable_sm90INS1_16FlashAttnFwdSm90INS1_25CollectiveMainloopFwdSm90ILi2EN4cute5tupleIJNS5_1CILi1EEES8_S8_EEENS6_IJNS7_ILi128EEENS7_ILi96EEENS7_ILi64EEEEEELi256ENS_6half_tEfNS_4arch4Sm90ELb1ELb0ELb1ELb1ELb1ELb0ELb0ELb1ELb0ELb1ELb0ELb0EEENS1_21CollectiveEpilogueFwdINS6_IJSA_NS7_ILi256EEESB_EEES9_SE_SG_Li256ELb1ELb1ELb0ELb0EEENS1_36VarlenDynamicPersistentTileSchedulerILi128ELi96ELi256ELi128ELb0ELb1ELb1ELb1ELb1ELb1EEEEEEEEEvNT_6ParamsE:
[----:B------:R-:W-:Y:S01]  /*0000*/  LDC R1, c[0x0][0x37c] ;  /* 0x0000df00ff017b82 */ /* 0x000fe20000000800 */
[----:B------:R-:W-:Y:S05]  /*0010*/  EXIT ;  /* 0x000000000000794d */ /* 0x000fea0003800000 */
.L_x_14:
        /* <DEDUP_REMOVED lines=14> */
.L_x_32:


//--------------------- .text._ZN7cutlass13device_kernelIN5flash11enable_sm90INS1_16FlashAttnFwdSm90INS1_25CollectiveMainloopFwdSm90ILi2EN4cute5tupleIJNS5_1CILi1EEES8_S8_EEENS6_IJNS7_ILi128EEENS7_ILi96EEENS7_ILi64EEEEEELi256ENS_6half_tEfNS_4arch4Sm90ELb1ELb0ELb1ELb1ELb1ELb1ELb0ELb1ELb0ELb1ELb0ELb0EEENS1_21CollectiveEpilogueFwdINS6_IJSA_NS7_ILi256EEESB_EEES9_SE_SG_Li256ELb1ELb1ELb0ELb0EEENS1_36VarlenDynamicPersistentTileSchedulerILi128ELi96ELi256ELi128ELb0ELb1ELb1ELb1ELb1ELb1EEEEEEEEEvNT_6ParamsE --------------------------
	.section	.text._ZN7cutlass13device_kernelIN5flash11enable_sm90INS1_16FlashAttnFwdSm90INS1_25CollectiveMainloopFwdSm90ILi2EN4cute5tupleIJNS5_1CILi1EEES8_S8_EEENS6_IJNS7_ILi128EEENS7_ILi96EEENS7_ILi64EEEEEELi256ENS_6half_tEfNS_4arch4Sm90ELb1ELb0ELb1ELb1ELb1ELb1ELb0ELb1ELb0ELb1ELb0ELb0EEENS1_21CollectiveEpilogueFwdINS6_IJSA_NS7_ILi256EEESB_EEES9_SE_SG_Li256ELb1ELb1ELb0ELb0EEENS1_36VarlenDynamicPersistentTileSchedulerILi128ELi96ELi256ELi128ELb0ELb1ELb1ELb1ELb1ELb1EEEEEEEEEvNT_6ParamsE,"ax",@progbits
	.align	128
.text._ZN7cutlass13device_kernelIN5flash11enable_sm90INS1_16FlashAttnFwdSm90INS1_25CollectiveMainloopFwdSm90ILi2EN4cute5tupleIJNS5_1CILi1EEES8_S8_EEENS6_IJNS7_ILi128EEENS7_ILi96EEENS7_ILi64EEEEEELi256ENS_6half_tEfNS_4arch4Sm90ELb1ELb0ELb1ELb1ELb1ELb1ELb0ELb1ELb0ELb1ELb0ELb0EEENS1_21CollectiveEpilogueFwdINS6_IJSA_NS7_ILi256EEESB_EEES9_SE_SG_Li256ELb1ELb1ELb0ELb0EEENS1_36VarlenDynamicPersistentTileSchedulerILi128ELi96ELi256ELi128ELb0ELb1ELb1ELb1ELb1ELb1EEEEEEEEEvNT_6ParamsE:
        .type           _ZN7cutlass13device_kernelIN5flash11enable_sm90INS1_16FlashAttnFwdSm90INS1_25CollectiveMainloopFwdSm90ILi2EN4cute5tupleIJNS5_1CILi1EEES8_S8_EEENS6_IJNS7_ILi128EEENS7_ILi96EEENS7_ILi64EEEEEELi256ENS_6half_tEfNS_4arch4Sm90ELb1ELb0ELb1ELb1ELb1ELb1ELb0ELb1ELb0ELb1ELb0ELb0EEENS1_21CollectiveEpilogueFwdINS6_IJSA_NS7_ILi256EEESB_EEES9_SE_SG_Li256ELb1ELb1ELb0ELb0EEENS1_36VarlenDynamicPersistentTileSchedulerILi128ELi96ELi256ELi128ELb0ELb1ELb1ELb1ELb1ELb1EEEEEEEEEvNT_6ParamsE,@function
        .size           _ZN7cutlass13device_kernelIN5flash11enable_sm90INS1_16FlashAttnFwdSm90INS1_25CollectiveMainloopFwdSm90ILi2EN4cute5tupleIJNS5_1CILi1EEES8_S8_EEENS6_IJNS7_ILi128EEENS7_ILi96EEENS7_ILi64EEEEEELi256ENS_6half_tEfNS_4arch4Sm90ELb1ELb0ELb1ELb1ELb1ELb1ELb0ELb1ELb0ELb1ELb0ELb0EEENS1_21CollectiveEpilogueFwdINS6_IJSA_NS7_ILi256EEESB_EEES9_SE_SG_Li256ELb1ELb1ELb0ELb0EEENS1_36VarlenDynamicPersistentTileSchedulerILi128ELi96ELi256ELi128ELb0ELb1ELb1ELb1ELb1ELb1EEEEEEEEEvNT_6ParamsE,(.L_x_33 - _ZN7cutlass13device_kernelIN5flash11enable_sm90INS1_16FlashAttnFwdSm90INS1_25CollectiveMainloopFwdSm90ILi2EN4cute5tupleIJNS5_1CILi1EEES8_S8_EEENS6_IJNS7_ILi128EEENS7_ILi96EEENS7_ILi64EEEEEELi256ENS_6half_tEfNS_4arch4Sm90ELb1ELb0ELb1ELb1ELb1ELb1ELb0ELb1ELb0ELb1ELb0ELb0EEENS1_21CollectiveEpilogueFwdINS6_IJSA_NS7_ILi256EEESB_EEES9_SE_SG_Li256ELb1ELb1ELb0ELb0EEENS1_36VarlenDynamicPersistentTileSchedulerILi128ELi96ELi256ELi128ELb0ELb1ELb1ELb1ELb1ELb1EEEEEEEEEvNT_6ParamsE)
        .other          _ZN7cutlass13device_kernelIN5flash11enable_sm90INS1_16FlashAttnFwdSm90INS1_25CollectiveMainloopFwdSm90ILi2EN4cute5tupleIJNS5_1CILi1EEES8_S8_EEENS6_IJNS7_ILi128EEENS7_ILi96EEENS7_ILi64EEEEEELi256ENS_6half_tEfNS_4arch4Sm90ELb1ELb0ELb1ELb1ELb1ELb1ELb0ELb1ELb0ELb1ELb0ELb0EEENS1_21CollectiveEpilogueFwdINS6_IJSA_NS7_ILi256EEESB_EEES9_SE_SG_Li256ELb1ELb1ELb0ELb0EEENS1_36VarlenDynamicPersistentTileSchedulerILi128ELi96ELi256ELi128ELb0ELb1ELb1ELb1ELb1ELb1EEEEEEEEEvNT_6ParamsE,@"STO_CUDA_ENTRY STV_DEFAULT"
_ZN7cutlass13device_kernelIN5flash11enable_sm90INS1_16FlashAttnFwdSm90INS1_25CollectiveMainloopFwdSm90ILi2EN4cute5tupleIJNS5_1CILi1EEES8_S8_EEENS6_IJNS7_ILi128EEENS7_ILi96EEENS7_ILi64EEEEEELi256ENS_6half_tEfNS_4arch4Sm90ELb1ELb0ELb1ELb1ELb1ELb1ELb0ELb1ELb0ELb1ELb0ELb0EEENS1_21CollectiveEpilogueFwdINS6_IJSA_NS7_ILi256EEESB_EEES9_SE_SG_Li256ELb1ELb1ELb0ELb0EEENS1_36VarlenDynamicPersistentTileSchedulerILi128ELi96ELi256ELi128ELb0ELb1ELb1ELb1ELb1ELb1EEEEEEEEEvNT_6ParamsE:
[----:B------:R-:W-:Y:S01]  /*0000*/  LDC R1, c[0x0][0x37c] ;  /* 0x0000df00ff017b82 */ /* 0x000fe20000000800 */
[----:B------:R-:W-:Y:S05]  /*0010*/  EXIT ;  /* 0x000000000000794d */ /* 0x000fea0003800000 */
.L_x_15:
        /* <DEDUP_REMOVED lines=14> */
.L_x_33:


//--------------------- .text._ZN7cutlass13device_kernelIN5flash11enable_sm90INS1_16FlashAttnFwdSm90INS1_25CollectiveMainloopFwdSm90ILi2EN4cute5tupleIJNS5_1CILi1EEES8_S8_EEENS6_IJNS7_ILi128EEENS7_ILi96EEENS7_ILi64EEEEEELi256ENS_6half_tEfNS_4arch4Sm90ELb1ELb0ELb1ELb1ELb1ELb0ELb1ELb1ELb0ELb1ELb0ELb0EEENS1_21CollectiveEpilogueFwdINS6_IJSA_NS7_ILi256EEESB_EEES9_SE_SG_Li256ELb1ELb1ELb0ELb0EEENS1_36VarlenDynamicPersistentTileSchedulerILi128ELi96ELi256ELi128ELb0ELb1ELb1ELb1ELb1ELb1EEEEEEEEEvNT_6ParamsE --------------------------
	.section	.text._ZN7cutlass13device_kernelIN5flash11enable_sm90INS1_16FlashAttnFwdSm90INS1_25CollectiveMainloopFwdSm90ILi2EN4cute5tupleIJNS5_1CILi1EEES8_S8_EEENS6_IJNS7_ILi128EEENS7_ILi96EEENS7_ILi64EEEEEELi256ENS_6half_tEfNS_4arch4Sm90ELb1ELb0ELb1ELb1ELb1ELb0ELb1ELb1ELb0ELb1ELb0ELb0EEENS1_21CollectiveEpilogueFwdINS6_IJSA_NS7_ILi256EEESB_EEES9_SE_SG_Li256ELb1ELb1ELb0ELb0EEENS1_36VarlenDynamicPersistentTileSchedulerILi128ELi96ELi256ELi128ELb0ELb1ELb1ELb1ELb1ELb1EEEEEEEEEvNT_6ParamsE,"ax",@progbits
	.align	128
.text._ZN7cutlass13device_kernelIN5flash11enable_sm90INS1_16FlashAttnFwdSm90INS1_25CollectiveMainloopFwdSm90ILi2EN4cute5tupleIJNS5_1CILi1EEES8_S8_EEENS6_IJNS7_ILi128EEENS7_ILi96EEENS7_ILi64EEEEEELi256ENS_6half_tEfNS_4arch4Sm90ELb1ELb0ELb1ELb1ELb1ELb0ELb1ELb1ELb0ELb1ELb0ELb0EEENS1_21CollectiveEpilogueFwdINS6_IJSA_NS7_ILi256EEESB_EEES9_SE_SG_Li256ELb1ELb1ELb0ELb0EEENS1_36VarlenDynamicPersistentTileSchedulerILi128ELi96ELi256ELi128ELb0ELb1ELb1ELb1ELb1ELb1EEEEEEEEEvNT_6ParamsE:
        .type           _ZN7cutlass13device_kernelIN5flash11enable_sm90INS1_16FlashAttnFwdSm90INS1_25CollectiveMainloopFwdSm90ILi2EN4cute5tupleIJNS5_1CILi1EEES8_S8_EEENS6_IJNS7_ILi128EEENS7_ILi96EEENS7_ILi64EEEEEELi256ENS_6half_tEfNS_4arch4Sm90ELb1ELb0ELb1ELb1ELb1ELb0ELb1ELb1ELb0ELb1ELb0ELb0EEENS1_21CollectiveEpilogueFwdINS6_IJSA_NS7_ILi256EEESB_EEES9_SE_SG_Li256ELb1ELb1ELb0ELb0EEENS1_36VarlenDynamicPersistentTileSchedulerILi128ELi96ELi256ELi128ELb0ELb1ELb1ELb1ELb1ELb1EEEEEEEEEvNT_6ParamsE,@function
        .size           _ZN7cutlass13device_kernelIN5flash11enable_sm90INS1_16FlashAttnFwdSm90INS1_25CollectiveMainloopFwdSm90ILi2EN4cute5tupleIJNS5_1CILi1EEES8_S8_EEENS6_IJNS7_ILi128EEENS7_ILi96EEENS7_ILi64EEEEEELi256ENS_6half_tEfNS_4arch4Sm90ELb1ELb0ELb1ELb1ELb1ELb0ELb1ELb1ELb0ELb1ELb0ELb0EEENS1_21CollectiveEpilogueFwdINS6_IJSA_NS7_ILi256EEESB_EEES9_SE_SG_Li256ELb1ELb1ELb0ELb0EEENS1_36VarlenDynamicPersistentTileSchedulerILi128ELi96ELi256ELi128ELb0ELb1ELb1ELb1ELb1ELb1EEEEEEEEEvNT_6ParamsE,(.L_x_34 - _ZN7cutlass13device_kernelIN5flash11enable_sm90INS1_16FlashAttnFwdSm90INS1_25CollectiveMainloopFwdSm90ILi2EN4cute5tupleIJNS5_1CILi1EEES8_S8_EEENS6_IJNS7_ILi128EEENS7_ILi96EEENS7_ILi64EEEEEELi256ENS_6half_tEfNS_4arch4Sm90ELb1ELb0ELb1ELb1ELb1ELb0ELb1ELb1ELb0ELb1ELb0ELb0EEENS1_21CollectiveEpilogueFwdINS6_IJSA_NS7_ILi256EEESB_EEES9_SE_SG_Li256ELb1ELb1ELb0ELb0EEENS1_36VarlenDynamicPersistentTileSchedulerILi128ELi96ELi256ELi128ELb0ELb1ELb1ELb1ELb1ELb1EEEEEEEEEvNT_6ParamsE)
        .other          _ZN7cutlass13device_kernelIN5flash11enable_sm90INS1_16FlashAttnFwdSm90INS1_25CollectiveMainloopFwdSm90ILi2EN4cute5tupleIJNS5_1CILi1EEES8_S8_EEENS6_IJNS7_ILi128EEENS7_ILi96EEENS7_ILi64EEEEEELi256ENS_6half_tEfNS_4arch4Sm90ELb1ELb0ELb1ELb1ELb1ELb0ELb1ELb1ELb0ELb1ELb0ELb0EEENS1_21CollectiveEpilogueFwdINS6_IJSA_NS7_ILi256EEESB_EEES9_SE_SG_Li256ELb1ELb1ELb0ELb0EEENS1_36VarlenDynamicPersistentTileSchedulerILi128ELi96ELi256ELi128ELb0ELb1ELb1ELb1ELb1ELb1EEEEEEEEEvNT_6ParamsE,@"STO_CUDA_ENTRY STV_DEFAULT"
_ZN7cutlass13device_kernelIN5flash11enable_sm90INS1_16FlashAttnFwdSm90INS1_25CollectiveMainloopFwdSm90ILi2EN4cute5tupleIJNS5_1CILi1EEES8_S8_EEENS6_IJNS7_ILi128EEENS7_ILi96EEENS7_ILi64EEEEEELi256ENS_6half_tEfNS_4arch4Sm90ELb1ELb0ELb1ELb1ELb1ELb0ELb1ELb1ELb0ELb1ELb0ELb0EEENS1_21CollectiveEpilogueFwdINS6_IJSA_NS7_ILi256EEESB_EEES9_SE_SG_Li256ELb1ELb1ELb0ELb0EEENS1_36VarlenDynamicPersistentTileSchedulerILi128ELi96ELi256ELi128ELb0ELb1ELb1ELb1ELb1ELb1EEEEEEEEEvNT_6ParamsE:
[----:B------:R-:W-:Y:S01]  /*0000*/  LDC R1, c[0x0][0x37c] ;  /* 0x0000df00ff017b82 */ /* 0x000fe20000000800 */
[----:B------:R-:W-:Y:S05]  /*0010*/  EXIT ;  /* 0x000000000000794d */ /* 0x000fea0003800000 */
.L_x_16:
        /* <DEDUP_REMOVED lines=14> */
.L_x_34:


//--------------------- .text._ZN7cutlass13device_kernelIN5flash11enable_sm90INS1_16FlashAttnFwdSm90INS1_25CollectiveMainloopFwdSm90ILi2EN4cute5tupleIJNS5_1CILi1EEES8_S8_EEENS6_IJNS7_ILi128EEENS7_ILi96EEENS7_ILi64EEEEEELi256ENS_6half_tEfNS_4arch4Sm90ELb1ELb0ELb1ELb1ELb1ELb1ELb1ELb1ELb0ELb1ELb0ELb0EEENS1_21CollectiveEpilogueFwdINS6_IJSA_NS7_ILi256EEESB_EEES9_SE_SG_Li256ELb1ELb1ELb0ELb0EEENS1_36VarlenDynamicPersistentTileSchedulerILi128ELi96ELi256ELi128ELb0ELb1ELb1ELb1ELb1ELb1EEEEEEEEEvNT_6ParamsE --------------------------
	.section	.text._ZN7cutlass13device_kernelIN5flash11enable_sm90INS1_16FlashAttnFwdSm90INS1_25CollectiveMainloopFwdSm90ILi2EN4cute5tupleIJNS5_1CILi1EEES8_S8_EEENS6_IJNS7_ILi128EEENS7_ILi96EEENS7_ILi64EEEEEELi256ENS_6half_tEfNS_4arch4Sm90ELb1ELb0ELb1ELb1ELb1ELb1ELb1ELb1ELb0ELb1ELb0ELb0EEENS1_21CollectiveEpilogueFwdINS6_IJSA_NS7_ILi256EEESB_EEES9_SE_SG_Li256ELb1ELb1ELb0ELb0EEENS1_36VarlenDynamicPersistentTileSchedulerILi128ELi96ELi256ELi128ELb0ELb1ELb1ELb1ELb1ELb1EEEEEEEEEvNT_6ParamsE,"ax",@progbits
	.align	128
.text._ZN7cutlass13device_kernelIN5flash11enable_sm90INS1_16FlashAttnFwdSm90INS1_25CollectiveMainloopFwdSm90ILi2EN4cute5tupleIJNS5_1CILi1EEES8_S8_EEENS6_IJNS7_ILi128EEENS7_ILi96EEENS7_ILi64EEEEEELi256ENS_6half_tEfNS_4arch4Sm90ELb1ELb0ELb1ELb1ELb1ELb1ELb1ELb1ELb0ELb1ELb0ELb0EEENS1_21CollectiveEpilogueFwdINS6_IJSA_NS7_ILi256EEESB_EEES9_SE_SG_Li256ELb1ELb1ELb0ELb0EEENS1_36VarlenDynamicPersistentTileSchedulerILi128ELi96ELi256ELi128ELb0ELb1ELb1ELb1ELb1ELb1EEEEEEEEEvNT_6ParamsE:
        .type           _ZN7cutlass13device_kernelIN5flash11enable_sm90INS1_16FlashAttnFwdSm90INS1_25CollectiveMainloopFwdSm90ILi2EN4cute5tupleIJNS5_1CILi1EEES8_S8_EEENS6_IJNS7_ILi128EEENS7_ILi96EEENS7_ILi64EEEEEELi256ENS_6half_tEfNS_4arch4Sm90ELb1ELb0ELb1ELb1ELb1ELb1ELb1ELb1ELb0ELb1ELb0ELb0EEENS1_21CollectiveEpilogueFwdINS6_IJSA_NS7_ILi256EEESB_EEES9_SE_SG_Li256ELb1ELb1ELb0ELb0EEENS1_36VarlenDynamicPersistentTileSchedulerILi128ELi96ELi256ELi128ELb0ELb1ELb1ELb1ELb1ELb1EEEEEEEEEvNT_6ParamsE,@function
        .size           _ZN7cutlass13device_kernelIN5flash11enable_sm90INS1_16FlashAttnFwdSm90INS1_25CollectiveMainloopFwdSm90ILi2EN4cute5tupleIJNS5_1CILi1EEES8_S8_EEENS6_IJNS7_ILi128EEENS7_ILi96EEENS7_ILi64EEEEEELi256ENS_6half_tEfNS_4arch4Sm90ELb1ELb0ELb1ELb1ELb1ELb1ELb1ELb1ELb0ELb1ELb0ELb0EEENS1_21CollectiveEpilogueFwdINS6_IJSA_NS7_ILi256EEESB_EEES9_SE_SG_Li256ELb1ELb1ELb0ELb0EEENS1_36VarlenDynamicPersistentTileSchedulerILi128ELi96ELi256ELi128ELb0ELb1ELb1ELb1ELb1ELb1EEEEEEEEEvNT_6ParamsE,(.L_x_35 - _ZN7cutlass13device_kernelIN5flash11enable_sm90INS1_16FlashAttnFwdSm90INS1_25CollectiveMainloopFwdSm90ILi2EN4cute5tupleIJNS5_1CILi1EEES8_S8_EEENS6_IJNS7_ILi128EEENS7_ILi96EEENS7_ILi64EEEEEELi256ENS_6half_tEfNS_4arch4Sm90ELb1ELb0ELb1ELb1ELb1ELb1ELb1ELb1ELb0ELb1ELb0ELb0EEENS1_21CollectiveEpilogueFwdINS6_IJSA_NS7_ILi256EEESB_EEES9_SE_SG_Li256ELb1ELb1ELb0ELb0EEENS1_36VarlenDynamicPersistentTileSchedulerILi128ELi96ELi256ELi128ELb0ELb1ELb1ELb1ELb1ELb1EEEEEEEEEvNT_6ParamsE)
        .other          _ZN7cutlass13device_kernelIN5flash11enable_sm90INS1_16FlashAttnFwdSm90INS1_25CollectiveMainloopFwdSm90ILi2EN4cute5tupleIJNS5_1CILi1EEES8_S8_EEENS6_IJNS7_ILi128EEENS7_ILi96EEENS7_ILi64EEEEEELi256ENS_6half_tEfNS_4arch4Sm90ELb1ELb0ELb1ELb1ELb1ELb1ELb1ELb1ELb0ELb1ELb0ELb0EEENS1_21CollectiveEpilogueFwdINS6_IJSA_NS7_ILi256EEESB_EEES9_SE_SG_Li256ELb1ELb1ELb0ELb0EEENS1_36VarlenDynamicPersistentTileSchedulerILi128ELi96ELi256ELi128ELb0ELb1ELb1ELb1ELb1ELb1EEEEEEEEEvNT_6ParamsE,@"STO_CUDA_ENTRY STV_DEFAULT"
_ZN7cutlass13device_kernelIN5flash11enable_sm90INS1_16FlashAttnFwdSm90INS1_25CollectiveMainloopFwdSm90ILi2EN4cute5tupleIJNS5_1CILi1EEES8_S8_EEENS6_IJNS7_ILi128EEENS7_ILi96EEENS7_ILi64EEEEEELi256ENS_6half_tEfNS_4arch4Sm90ELb1ELb0ELb1ELb1ELb1ELb1ELb1ELb1ELb0ELb1ELb0ELb0EEENS1_21CollectiveEpilogueFwdINS6_IJSA_NS7_ILi256EEESB_EEES9_SE_SG_Li256ELb1ELb1ELb0ELb0EEENS1_36VarlenDynamicPersistentTileSchedulerILi128ELi96ELi256ELi128ELb0ELb1ELb1ELb1ELb1ELb1EEEEEEEEEvNT_6ParamsE:
[----:B------:R-:W-:Y:S01]  /*0000*/  LDC R1, c[0x0][0x37c] ;  /* 0x0000df00ff017b82 */ /* 0x000fe20000000800 */
[----:B------:R-:W-:Y:S05]  /*0010*/  EXIT ;  /* 0x000000000000794d */ /* 0x000fea0003800000 */
.L_x_17:
        /* <DEDUP_REMOVED lines=14> */
.L_x_35:


//--------------------- .nv.shared.reserved.0     --------------------------
	.section	.nv.shared.reserved.0,"aw",@nobits
	.weak		__nv_reservedSMEM_offset_0_alias
	.size		__nv_reservedSMEM_offset_0_alias, 0, 64
	.other		__nv_reservedSMEM_offset_0_alias,@"STO_CUDA_RESERVED_SHARED STV_DEFAULT"
__nv_reservedSMEM_offset_0_alias:
	.zero		0
	.zero		64


//--------------------- .nv.global                --------------------------
	.section	.nv.global,"aw",@nobits
.nv.global:
	.type		_ZN83_INTERNAL_f04532c9_47_flash_fwd_hdim64_256_fp16_paged_softcap_sm90_cu_e763cb1e_31554cute1_E,@object
	.size		_ZN83_INTERNAL_f04532c9_47_flash_fwd_hdim64_256_fp16_paged_softcap_sm90_cu_e763cb1e_31554cute1_E,(_ZN83_INTERNAL_f04532c9_47_flash_fwd_hdim64_256_fp16_paged_softcap_sm90_cu_e763cb1e_31554cuda3std3__45__cpo6cbeginE - _ZN83_INTERNAL_f04532c9_47_flash_fwd_hdim64_256_fp16_paged_softcap_sm90_cu_e763cb1e_31554cute1_E)
_ZN83_INTERNAL_f04532c9_47_flash_fwd_hdim64_256_fp16_paged_softcap_sm90_cu_e763cb1e_31554cute1_E:
	.zero		1
	.type		_ZN83_INTERNAL_f04532c9_47_flash_fwd_hdim64_256_fp16_paged_softcap_sm90_cu_e763cb1e_31554cuda3std3__45__cpo6cbeginE,@object
	.size		_ZN83_INTERNAL_f04532c9_47_flash_fwd_hdim64_256_fp16_paged_softcap_sm90_cu_e763cb1e_31554cuda3std3__45__cpo6cbeginE,(_ZN83_INTERNAL_f04532c9_47_flash_fwd_hdim64_256_fp16_paged_softcap_sm90_cu_e763cb1e_31554cuda3std3__48in_placeE - _ZN83_INTERNAL_f04532c9_47_flash_fwd_hdim64_256_fp16_paged_softcap_sm90_cu_e763cb1e_31554cuda3std3__45__cpo6cbeginE)
_ZN83_INTERNAL_f04532c9_47_flash_fwd_hdim64_256_fp16_paged_softcap_sm90_cu_e763cb1e_31554cuda3std3__45__cpo6cbeginE:
	.zero		1
	.type		_ZN83_INTERNAL_f04532c9_47_flash_fwd_hdim64_256_fp16_paged_softcap_sm90_cu_e763cb1e_31554cuda3std3__48in_placeE,@object
	.size		_ZN83_INTERNAL_f04532c9_47_flash_fwd_hdim64_256_fp16_paged_softcap_sm90_cu_e763cb1e_31554cuda3std3__48in_placeE,(_ZN83_INTERNAL_f04532c9_47_flash_fwd_hdim64_256_fp16_paged_softcap_sm90_cu_e763cb1e_31554cuda3std6ranges3__45__cpo9iter_moveE - _ZN83_INTERNAL_f04532c9_47_flash_fwd_hdim64_256_fp16_paged_softcap_sm90_cu_e763cb1e_31554cuda3std3__48in_placeE)
_ZN83_INTERNAL_f04532c9_47_flash_fwd_hdim64_256_fp16_paged_softcap_sm90_cu_e763cb1e_31554cuda3std3__48in_placeE:
	.zero		1
	.type		_ZN83_INTERNAL_f04532c9_47_flash_fwd_hdim64_256_fp16_paged_softcap_sm90_cu_e763cb1e_31554cuda3std6ranges3__45__cpo9iter_moveE,@object
	.size		_ZN83_INTERNAL_f04532c9_47_flash_fwd_hdim64_256_fp16_paged_softcap_sm90_cu_e763cb1e_31554cuda3std6ranges3__45__cpo9iter_moveE,(_ZN83_INTERNAL_f04532c9_47_flash_fwd_hdim64_256_fp16_paged_softcap_sm90_cu_e763cb1e_31554cuda3std3__45__cpo5beginE - _ZN83_INTERNAL_f04532c9_47_flash_fwd_hdim64_256_fp16_paged_softcap_sm90_cu_e763cb1e_31554cuda3std6ranges3__45__cpo9iter_moveE)
_ZN83_INTERNAL_f04532c9_47_flash_fwd_hdim64_256_fp16_paged_softcap_sm90_cu_e763cb1e_31554cuda3std6ranges3__45__cpo9iter_moveE:
	.zero		1
	.type		_ZN83_INTERNAL_f04532c9_47_flash_fwd_hdim64_256_fp16_paged_softcap_sm90_cu_e763cb1e_31554cuda3std3__45__cpo5beginE,@object
	.size		_ZN83_INTERNAL_f04532c9_47_flash_fwd_hdim64_256_fp16_paged_softcap_sm90_cu_e763cb1e_31554cuda3std3__45__cpo5beginE,(_ZN83_INTERNAL_f04532c9_47_flash_fwd_hdim64_256_fp16_paged_softcap_sm90_cu_e763cb1e_31554cuda3std3__485_GLOBAL__N__f04532c9_47_flash_fwd_hdim64_256_fp16_paged_softcap_sm90_cu_e763cb1e_31556ignoreE - _ZN83_INTERNAL_f04532c9_47_flash_fwd_hdim64_256_fp16_paged_softcap_sm90_cu_e763cb1e_31554cuda3std3__45__cpo5beginE)
_ZN83_INTERNAL_f04532c9_47_flash_fwd_hdim64_256_fp16_paged_softcap_sm90_cu_e763cb1e_31554cuda3std3__45__cpo5beginE:
	.zero		1
	.type		_ZN83_INTERNAL_f04532c9_47_flash_fwd_hdim64_256_fp16_paged_softcap_sm90_cu_e763cb1e_31554cuda3std3__485_GLOBAL__N__f04532c9_47_flash_fwd_hdim64_256_fp16_paged_softcap_sm90_cu_e763cb1e_31556ignoreE,@object
	.size		_ZN83_INTERNAL_f04532c9_47_flash_fwd_hdim64_256_fp16_paged_softcap_sm90_cu_e763cb1e_31554cuda3std3__485_GLOBAL__N__f04532c9_47_flash_fwd_hdim64_256_fp16_paged_softcap_sm90_cu_e763cb1e_31556ignoreE,(_ZN83_INTERNAL_f04532c9_47_flash_fwd_hdim64_256_fp16_paged_softcap_sm90_cu_e763cb1e_31554cute7productE - _ZN83_INTERNAL_f04532c9_47_flash_fwd_hdim64_256_fp16_paged_softcap_sm90_cu_e763cb1e_31554cuda3std3__485_GLOBAL__N__f04532c9_47_flash_fwd_hdim64_256_fp16_paged_softcap_sm90_cu_e763cb1e_31556ignoreE)
_ZN83_INTERNAL_f04532c9_47_flash_fwd_hdim64_256_fp16_paged_softcap_sm90_cu_e763cb1e_31554cuda3std3__485_GLOBAL__N__f04532c9_47_flash_fwd_hdim64_256_fp16_paged_softcap_sm90_cu_e763cb1e_31556ignoreE:
	.zero		1
	.type		_ZN83_INTERNAL_f04532c9_47_flash_fwd_hdim64_256_fp16_paged_softcap_sm90_cu_e763cb1e_31554cute7productE,@object
	.size		_ZN83_INTERNAL_f04532c9_47_flash_fwd_hdim64_256_fp16_paged_softcap_sm90_cu_e763cb1e_31554cute7productE,(_ZN83_INTERNAL_f04532c9_47_flash_fwd_hdim64_256_fp16_paged_softcap_sm90_cu_e763cb1e_31554cuda3std3__45__cpo3endE - _ZN83_INTERNAL_f04532c9_47_flash_fwd_hdim64_256_fp16_paged_softcap_sm90_cu_e763cb1e_31554cute7productE)
_ZN83_INTERNAL_f04532c9_47_flash_fwd_hdim64_256_fp16_paged_softcap_sm90_cu_e763cb1e_31554cute7productE:
	.zero		1
	.type		_ZN83_INTERNAL_f04532c9_47_flash_fwd_hdim64_256_fp16_paged_softcap_sm90_cu_e763cb1e_31554cuda3std3__45__cpo3endE,@object
	.size		_ZN83_INTERNAL_f04532c9_47_flash_fwd_hdim64_256_fp16_paged_softcap_sm90_cu_e763cb1e_31554cuda3std3__45__cpo3endE,(_ZN83_INTERNAL_f04532c9_47_flash_fwd_hdim64_256_fp16_paged_softcap_sm90_cu_e763cb1e_31554cuda3std3__419piecewise_constructE - _ZN83_INTERNAL_f04532c9_47_flash_fwd_hdim64_256_fp16_paged_softcap_sm90_cu_e763cb1e_31554cuda3std3__45__cpo3endE)
_ZN83_INTERNAL_f04532c9_47_flash_fwd_hdim64_256_fp16_paged_softcap_sm90_cu_e763cb1e_31554cuda3std3__45__cpo3endE:
	.zero		1
	.type		_ZN83_INTERNAL_f04532c9_47_flash_fwd_hdim64_256_fp16_paged_softcap_sm90_cu_e763cb1e_31554cuda3std3__419piecewise_constructE,@object
	.size		_ZN83_INTERNAL_f04532c9_47_flash_fwd_hdim64_256_fp16_paged_softcap_sm90_cu_e763cb1e_31554cuda3std3__419piecewise_constructE,(_ZN83_INTERNAL_f04532c9_47_flash_fwd_hdim64_256_fp16_paged_softcap_sm90_cu_e763cb1e_31554cuda3std3__45__cpo4cendE - _ZN83_INTERNAL_f04532c9_47_flash_fwd_hdim64_256_fp16_paged_softcap_sm90_cu_e763cb1e_31554cuda3std3__419piecewise_constructE)
_ZN83_INTERNAL_f04532c9_47_flash_fwd_hdim64_256_fp16_paged_softcap_sm90_cu_e763cb1e_31554cuda3std3__419piecewise_constructE:
	.zero		1
	.type		_ZN83_INTERNAL_f04532c9_47_flash_fwd_hdim64_256_fp16_paged_softcap_sm90_cu_e763cb1e_31554cuda3std3__45__cpo4cendE,@object
	.size		_ZN83_INTERNAL_f04532c9_47_flash_fwd_hdim64_256_fp16_paged_softcap_sm90_cu_e763cb1e_31554cuda3std3__45__cpo4cendE,(_ZN83_INTERNAL_f04532c9_47_flash_fwd_hdim64_256_fp16_paged_softcap_sm90_cu_e763cb1e_31554cuda3std6ranges3__45__cpo4swapE - _ZN83_INTERNAL_f04532c9_47_flash_fwd_hdim64_256_fp16_paged_softcap_sm90_cu_e763cb1e_31554cuda3std3__45__cpo4cendE)
_ZN83_INTERNAL_f04532c9_47_flash_fwd_hdim64_256_fp16_paged_softcap_sm90_cu_e763cb1e_31554cuda3std3__45__cpo4cendE:
	.zero		1
	.type		_ZN83_INTERNAL_f04532c9_47_flash_fwd_hdim64_256_fp16_paged_softcap_sm90_cu_e763cb1e_31554cuda3std6ranges3__45__cpo4swapE,@object
	.size		_ZN83_INTERNAL_f04532c9_47_flash_fwd_hdim64_256_fp16_paged_softcap_sm90_cu_e763cb1e_31554cuda3std6ranges3__45__cpo4swapE,(.L_7 - _ZN83_INTERNAL_f04532c9_47_flash_fwd_hdim64_256_fp16_paged_softcap_sm90_cu_e763cb1e_31554cuda3std6ranges3__45__cpo4swapE)
_ZN83_INTERNAL_f04532c9_47_flash_fwd_hdim64_256_fp16_paged_softcap_sm90_cu_e763cb1e_31554cuda3std6ranges3__45__cpo4swapE:
	.zero		1
.L_7:


//--------------------- .nv.constant0._ZN7cutlass13device_kernelIN5flash11enable_sm90INS1_16FlashAttnFwdSm90INS1_25CollectiveMainloopFwdSm90ILi2EN4cute5tupleIJNS5_1CILi1EEES8_S8_EEENS6_IJNS7_ILi128EEENS7_ILi96EEENS7_ILi64EEEEEELi256ENS_6half_tEfNS_4arch4Sm90ELb0ELb0ELb1ELb0ELb1ELb0ELb0ELb1ELb0ELb1ELb0ELb0EEENS1_21CollectiveEpilogueFwdINS6_IJSA_NS7_ILi256EEESB_EEES9_SE_SG_Li256ELb0ELb1ELb0ELb0EEENS1_29StaticPersistentTileSchedulerILb0EEEEEEEEEvNT_6ParamsE --------------------------
	.section	.nv.constant0._ZN7cutlass13device_kernelIN5flash11enable_sm90INS1_16FlashAttnFwdSm90INS1_25CollectiveMainloopFwdSm90ILi2EN4cute5tupleIJNS5_1CILi1EEES8_S8_EEENS6_IJNS7_ILi128EEENS7_ILi96EEENS7_ILi64EEEEEELi256ENS_6half_tEfNS_4arch4Sm90ELb0ELb0ELb1ELb0ELb1ELb0ELb0ELb1ELb0ELb1ELb0ELb0EEENS1_21CollectiveEpilogueFwdINS6_IJSA_NS7_ILi256EEESB_EEES9_SE_SG_Li256ELb0ELb1ELb0ELb0EEENS1_29StaticPersistentTileSchedulerILb0EEEEEEEEEvNT_6ParamsE,"a",@progbits
	.sectionflags	@""
	.align	4
.nv.constant0._ZN7cutlass13device_kernelIN5flash11enable_sm90INS1_16FlashAttnFwdSm90INS1_25CollectiveMainloopFwdSm90ILi2EN4cute5tupleIJNS5_1CILi1EEES8_S8_EEENS6_IJNS7_ILi128EEENS7_ILi96EEENS7_ILi64EEEEEELi256ENS_6half_tEfNS_4arch4Sm90ELb0ELb0ELb1ELb0ELb1ELb0ELb0ELb1ELb0ELb1ELb0ELb0EEENS1_21CollectiveEpilogueFwdINS6_IJSA_NS7_ILi256EEESB_EEES9_SE_SG_Li256ELb0ELb1ELb0ELb0EEENS1_29StaticPersistentTileSchedulerILb0EEEEEEEEEvNT_6ParamsE:
	.zero		3456


//--------------------- .nv.constant0._ZN7cutlass13device_kernelIN5flash11enable_sm90INS1_16FlashAttnFwdSm90INS1_25CollectiveMainloopFwdSm90ILi2EN4cute5tupleIJNS5_1CILi1EEES8_S8_EEENS6_IJNS7_ILi128EEENS7_ILi96EEENS7_ILi64EEEEEELi256ENS_6half_tEfNS_4arch4Sm90ELb0ELb0ELb1ELb0ELb1ELb0ELb1ELb1ELb0ELb1ELb0ELb0EEENS1_21CollectiveEpilogueFwdINS6_IJSA_NS7_ILi256EEESB_EEES9_SE_SG_Li256ELb0ELb1ELb0ELb0EEENS1_29StaticPersistentTileSchedulerILb0EEEEEEEEEvNT_6ParamsE --------------------------
	.section	.nv.constant0._ZN7cutlass13device_kernelIN5flash11enable_sm90INS1_16FlashAttnFwdSm90INS1_25CollectiveMainloopFwdSm90ILi2EN4cute5tupleIJNS5_1CILi1EEES8_S8_EEENS6_IJNS7_ILi128EEENS7_ILi96EEENS7_ILi64EEEEEELi256ENS_6half_tEfNS_4arch4Sm90ELb0ELb0ELb1ELb0ELb1ELb0ELb1ELb1ELb0ELb1ELb0ELb0EEENS1_21CollectiveEpilogueFwdINS6_IJSA_NS7_ILi256EEESB_EEES9_SE_SG_Li256ELb0ELb1ELb0ELb0EEENS1_29StaticPersistentTileSchedulerILb0EEEEEEEEEvNT_6ParamsE,"a",@progbits
	.sectionflags	@""
	.align	4
.nv.constant0._ZN7cutlass13device_kernelIN5flash11enable_sm90INS1_16FlashAttnFwdSm90INS1_25CollectiveMainloopFwdSm90ILi2EN4cute5tupleIJNS5_1CILi1EEES8_S8_EEENS6_IJNS7_ILi128EEENS7_ILi96EEENS7_ILi64EEEEEELi256ENS_6half_tEfNS_4arch4Sm90ELb0ELb0ELb1ELb0ELb1ELb0ELb1ELb1ELb0ELb1ELb0ELb0EEENS1_21CollectiveEpilogueFwdINS6_IJSA_NS7_ILi256EEESB_EEES9_SE_SG_Li256ELb0ELb1ELb0ELb0EEENS1_29StaticPersistentTileSchedulerILb0EEEEEEEEEvNT_6ParamsE:
	.zero		3712


//--------------------- .nv.constant0._ZN7cutlass13device_kernelIN5flash11enable_sm90INS1_16FlashAttnFwdSm90INS1_25CollectiveMainloopFwdSm90ILi2EN4cute5tupleIJNS5_1CILi1EEES8_S8_EEENS6_IJNS7_ILi128EEENS7_ILi96EEENS7_ILi64EEEEEELi256ENS_6half_tEfNS_4arch4Sm90ELb0ELb0ELb1ELb1ELb1ELb0ELb0ELb1ELb0ELb1ELb0ELb0EEENS1_21CollectiveEpilogueFwdINS6_IJSA_NS7_ILi256EEESB_EEES9_SE_SG_Li256ELb1ELb1ELb0ELb0EEENS1_36VarlenDynamicPersistentTileSchedulerILi128ELi96ELi256ELi128ELb0ELb1ELb1ELb0ELb1ELb1EEEEEEEEEvNT_6ParamsE --------------------------
	.section	.nv.constant0._ZN7cutlass13device_kernelIN5flash11enable_sm90INS1_16FlashAttnFwdSm90INS1_25CollectiveMainloopFwdSm90ILi2EN4cute5tupleIJNS5_1CILi1EEES8_S8_EEENS6_IJNS7_ILi128EEENS7_ILi96EEENS7_ILi64EEEEEELi256ENS_6half_tEfNS_4arch4Sm90ELb0ELb0ELb1ELb1ELb1ELb0ELb0ELb1ELb0ELb1ELb0ELb0EEENS1_21CollectiveEpilogueFwdINS6_IJSA_NS7_ILi256EEESB_EEES9_SE_SG_Li256ELb1ELb1ELb0ELb0EEENS1_36VarlenDynamicPersistentTileSchedulerILi128ELi96ELi256ELi128ELb0ELb1ELb1ELb0ELb1ELb1EEEEEEEEEvNT_6ParamsE,"a",@progbits
	.sectionflags	@""
	.align	4
.nv.constant0._ZN7cutlass13device_kernelIN5flash11enable_sm90INS1_16FlashAttnFwdSm90INS1_25CollectiveMainloopFwdSm90ILi2EN4cute5tupleIJNS5_1CILi1EEES8_S8_EEENS6_IJNS7_ILi128EEENS7_ILi96EEENS7_ILi64EEEEEELi256ENS_6half_tEfNS_4arch4Sm90ELb0ELb0ELb1ELb1ELb1ELb0ELb0ELb1ELb0ELb1ELb0ELb0EEENS1_21CollectiveEpilogueFwdINS6_IJSA_NS7_ILi256EEESB_EEES9_SE_SG_Li256ELb1ELb1ELb0ELb0EEENS1_36VarlenDynamicPersistentTileSchedulerILi128ELi96ELi256ELi128ELb0ELb1ELb1ELb0ELb1ELb1EEEEEEEEEvNT_6ParamsE:
	.zero		3584


//--------------------- .nv.constant0._ZN7cutlass13device_kernelIN5flash11enable_sm90INS1_16FlashAttnFwdSm90INS1_25CollectiveMainloopFwdSm90ILi2EN4cute5tupleIJNS5_1CILi1EEES8_S8_EEENS6_IJNS7_ILi128EEENS7_ILi96EEENS7_ILi64EEEEEELi256ENS_6half_tEfNS_4arch4Sm90ELb0ELb0ELb1ELb1ELb1ELb1ELb0ELb1ELb0ELb1ELb0ELb0EEENS1_21CollectiveEpilogueFwdINS6_IJSA_NS7_ILi256EEESB_EEES9_SE_SG_Li256ELb1ELb1ELb0ELb0EEENS1_36VarlenDynamicPersistentTileSchedulerILi128ELi96ELi256ELi128ELb0ELb1ELb1ELb0ELb1ELb1EEEEEEEEEvNT_6ParamsE --------------------------
	.section	.nv.constant0._ZN7cutlass13device_kernelIN5flash11enable_sm90INS1_16FlashAttnFwdSm90INS1_25CollectiveMainloopFwdSm90ILi2EN4cute5tupleIJNS5_1CILi1EEES8_S8_EEENS6_IJNS7_ILi128EEENS7_ILi96EEENS7_ILi64EEEEEELi256ENS_6half_tEfNS_4arch4Sm90ELb0ELb0ELb1ELb1ELb1ELb1ELb0ELb1ELb0ELb1ELb0ELb0EEENS1_21CollectiveEpilogueFwdINS6_IJSA_NS7_ILi256EEESB_EEES9_SE_SG_Li256ELb1ELb1ELb0ELb0EEENS1_36VarlenDynamicPersistentTileSchedulerILi128ELi96ELi256ELi128ELb0ELb1ELb1ELb0ELb1ELb1EEEEEEEEEvNT_6ParamsE,"a",@progbits
	.sectionflags	@""
	.align	4
.nv.constant0._ZN7cutlass13device_kernelIN5flash11enable_sm90INS1_16FlashAttnFwdSm90INS1_25CollectiveMainloopFwdSm90ILi2EN4cute5tupleIJNS5_1CILi1EEES8_S8_EEENS6_IJNS7_ILi128EEENS7_ILi96EEENS7_ILi64EEEEEELi256ENS_6half_tEfNS_4arch4Sm90ELb0ELb0ELb1ELb1ELb1ELb1ELb0ELb1ELb0ELb1ELb0ELb0EEENS1_21CollectiveEpilogueFwdINS6_IJSA_NS7_ILi256EEESB_EEES9_SE_SG_Li256ELb1ELb1ELb0ELb0EEENS1_36VarlenDynamicPersistentTileSchedulerILi128ELi96ELi256ELi128ELb0ELb1ELb1ELb0ELb1ELb1EEEEEEEEEvNT_6ParamsE:
	.zero		3584


//--------------------- .nv.constant0._ZN7cutlass13device_kernelIN5flash11enable_sm90INS1_16FlashAttnFwdSm90INS1_25CollectiveMainloopFwdSm90ILi2EN4cute5tupleIJNS5_1CILi1EEES8_S8_EEENS6_IJNS7_ILi128EEENS7_ILi96EEENS7_ILi64EEEEEELi256ENS_6half_tEfNS_4arch4Sm90ELb0ELb0ELb1ELb1ELb1ELb0ELb1ELb1ELb0ELb1ELb0ELb0EEENS1_21CollectiveEpilogueFwdINS6_IJSA_NS7_ILi256EEESB_EEES9_SE_SG_Li256ELb1ELb1ELb0ELb0EEENS1_36VarlenDynamicPersistentTileSchedulerILi128ELi96ELi256ELi128ELb0ELb1ELb1ELb0ELb1ELb1EEEEEEEEEvNT_6ParamsE --------------------------
	.section	.nv.constant0._ZN7cutlass13device_kernelIN5flash11enable_sm90INS1_16FlashAttnFwdSm90INS1_25CollectiveMainloopFwdSm90ILi2EN4cute5tupleIJNS5_1CILi1EEES8_S8_EEENS6_IJNS7_ILi128EEENS7_ILi96EEENS7_ILi64EEEEEELi256ENS_6half_tEfNS_4arch4Sm90ELb0ELb0ELb1ELb1ELb1ELb0ELb1ELb1ELb0ELb1ELb0ELb0EEENS1_21CollectiveEpilogueFwdINS6_IJSA_NS7_ILi256EEESB_EEES9_SE_SG_Li256ELb1ELb1ELb0ELb0EEENS1_36VarlenDynamicPersistentTileSchedulerILi128ELi96ELi256ELi128ELb0ELb1ELb1ELb0ELb1ELb1EEEEEEEEEvNT_6ParamsE,"a",@progbits
	.sectionflags	@""
	.align	4
.nv.constant0._ZN7cutlass13device_kernelIN5flash11enable_sm90INS1_16FlashAttnFwdSm90INS1_25CollectiveMainloopFwdSm90ILi2EN4cute5tupleIJNS5_1CILi1EEES8_S8_EEENS6_IJNS7_ILi128EEENS7_ILi96EEENS7_ILi64EEEEEELi256ENS_6half_tEfNS_4arch4Sm90ELb0ELb0ELb1ELb1ELb1ELb0ELb1ELb1ELb0ELb1ELb0ELb0EEENS1_21CollectiveEpilogueFwdINS6_IJSA_NS7_ILi256EEESB_EEES9_SE_SG_Li256ELb1ELb1ELb0ELb0EEENS1_36VarlenDynamicPersistentTileSchedulerILi128ELi96ELi256ELi128ELb0ELb1ELb1ELb0ELb1ELb1EEEEEEEEEvNT_6ParamsE:
	.zero		3840


//--------------------- .nv.constant0._ZN7cutlass13device_kernelIN5flash11enable_sm90INS1_16FlashAttnFwdSm90INS1_25CollectiveMainloopFwdSm90ILi2EN4cute5tupleIJNS5_1CILi1EEES8_S8_EEENS6_IJNS7_ILi128EEENS7_ILi96EEENS7_ILi64EEEEEELi256ENS_6half_tEfNS_4arch4Sm90ELb0ELb0ELb1ELb1ELb1ELb1ELb1ELb1ELb0ELb1ELb0ELb0EEENS1_21CollectiveEpilogueFwdINS6_IJSA_NS7_ILi256EEESB_EEES9_SE_SG_Li256ELb1ELb1ELb0ELb0EEENS1_36VarlenDynamicPersistentTileSchedulerILi128ELi96ELi256ELi128ELb0ELb1ELb1ELb0ELb1ELb1EEEEEEEEEvNT_6ParamsE --------------------------
	.section	.nv.constant0._ZN7cutlass13device_kernelIN5flash11enable_sm90INS1_16FlashAttnFwdSm90INS1_25CollectiveMainloopFwdSm90ILi2EN4cute5tupleIJNS5_1CILi1EEES8_S8_EEENS6_IJNS7_ILi128EEENS7_ILi96EEENS7_ILi64EEEEEELi256ENS_6half_tEfNS_4arch4Sm90ELb0ELb0ELb1ELb1ELb1ELb1ELb1ELb1ELb0ELb1ELb0ELb0EEENS1_21CollectiveEpilogueFwdINS6_IJSA_NS7_ILi256EEESB_EEES9_SE_SG_Li256ELb1ELb1ELb0ELb0EEENS1_36VarlenDynamicPersistentTileSchedulerILi128ELi96ELi256ELi128ELb0ELb1ELb1ELb0ELb1ELb1EEEEEEEEEvNT_6ParamsE,"a",@progbits
	.sectionflags	@""
	.align	4
.nv.constant0._ZN7cutlass13device_kernelIN5flash11enable_sm90INS1_16FlashAttnFwdSm90INS1_25CollectiveMainloopFwdSm90ILi2EN4cute5tupleIJNS5_1CILi1EEES8_S8_EEENS6_IJNS7_ILi128EEENS7_ILi96EEENS7_ILi64EEEEEELi256ENS_6half_tEfNS_4arch4Sm90ELb0ELb0ELb1ELb1ELb1ELb1ELb1ELb1ELb0ELb1ELb0ELb0EEENS1_21CollectiveEpilogueFwdINS6_IJSA_NS7_ILi256EEESB_EEES9_SE_SG_Li256ELb1ELb1ELb0ELb0EEENS1_36VarlenDynamicPersistentTileSchedulerILi128ELi96ELi256ELi128ELb0ELb1ELb1ELb0ELb1ELb1EEEEEEEEEvNT_6ParamsE:
	.zero		3840


//--------------------- .nv.constant0._ZN7cutlass13device_kernelIN5flash11enable_sm90INS1_16FlashAttnFwdSm90INS1_25CollectiveMainloopFwdSm90ILi2EN4cute5tupleIJNS5_1CILi1EEES8_S8_EEENS6_IJNS7_ILi128EEENS7_ILi96EEENS7_ILi64EEEEEELi256ENS_6half_tEfNS_4arch4Sm90ELb0ELb1ELb1ELb0ELb1ELb0ELb0ELb1ELb0ELb1ELb0ELb0EEENS1_21CollectiveEpilogueFwdINS6_IJSA_NS7_ILi256EEESB_EEES9_SE_SG_Li256ELb0ELb1ELb0ELb0EEENS1_30DynamicPersistentTileSchedulerILi256ELi128ELb0ELb1ELb1EEEEEEEEEvNT_6ParamsE --------------------------
	.section	.nv.constant0._ZN7cutlass13device_kernelIN5flash11enable_sm90INS1_16FlashAttnFwdSm90INS1_25CollectiveMainloopFwdSm90ILi2EN4cute5tupleIJNS5_1CILi1EEES8_S8_EEENS6_IJNS7_ILi128EEENS7_ILi96EEENS7_ILi64EEEEEELi256ENS_6half_tEfNS_4arch4Sm90ELb0ELb1ELb1ELb0ELb1ELb0ELb0ELb1ELb0ELb1ELb0ELb0EEENS1_21CollectiveEpilogueFwdINS6_IJSA_NS7_ILi256EEESB_EEES9_SE_SG_Li256ELb0ELb1ELb0ELb0EEENS1_30DynamicPersistentTileSchedulerILi256ELi128ELb0ELb1ELb1EEEEEEEEEvNT_6ParamsE,"a",@progbits
	.sectionflags	@""
	.align	4
.nv.constant0._ZN7cutlass13device_kernelIN5flash11enable_sm90INS1_16FlashAttnFwdSm90INS1_25CollectiveMainloopFwdSm90ILi2EN4cute5tupleIJNS5_1CILi1EEES8_S8_EEENS6_IJNS7_ILi128EEENS7_ILi96EEENS7_ILi64EEEEEELi256ENS_6half_tEfNS_4arch4Sm90ELb0ELb1ELb1ELb0ELb1ELb0ELb0ELb1ELb0ELb1ELb0ELb0EEENS1_21CollectiveEpilogueFwdINS6_IJSA_NS7_ILi256EEESB_EEES9_SE_SG_Li256ELb0ELb1ELb0ELb0EEENS1_30DynamicPersistentTileSchedulerILi256ELi128ELb0ELb1ELb1EEEEEEEEEvNT_6ParamsE:
	.zero		3584


//--------------------- .nv.constant0._ZN7cutlass13device_kernelIN5flash11enable_sm90INS1_16FlashAttnFwdSm90INS1_25CollectiveMainloopFwdSm90ILi2EN4cute5tupleIJNS5_1CILi1EEES8_S8_EEENS6_IJNS7_ILi128EEENS7_ILi96EEENS7_ILi64EEEEEELi256ENS_6half_tEfNS_4arch4Sm90ELb0ELb1ELb1ELb0ELb1ELb0ELb1ELb1ELb0ELb1ELb0ELb0EEENS1_21CollectiveEpilogueFwdINS6_IJSA_NS7_ILi256EEESB_EEES9_SE_SG_Li256ELb0ELb1ELb0ELb0EEENS1_30DynamicPersistentTileSchedulerILi256ELi128ELb0ELb1ELb1EEEEEEEEEvNT_6ParamsE --------------------------
	.section	.nv.constant0._ZN7cutlass13device_kernelIN5flash11enable_sm90INS1_16FlashAttnFwdSm90INS1_25CollectiveMainloopFwdSm90ILi2EN4cute5tupleIJNS5_1CILi1EEES8_S8_EEENS6_IJNS7_ILi128EEENS7_ILi96EEENS7_ILi64EEEEEELi256ENS_6half_tEfNS_4arch4Sm90ELb0ELb1ELb1ELb0ELb1ELb0ELb1ELb1ELb0ELb1ELb0ELb0EEENS1_21CollectiveEpilogueFwdINS6_IJSA_NS7_ILi256EEESB_EEES9_SE_SG_Li256ELb0ELb1ELb0ELb0EEENS1_30DynamicPersistentTileSchedulerILi256ELi128ELb0ELb1ELb1EEEEEEEEEvNT_6ParamsE,"a",@progbits
	.sectionflags	@""
	.align	4
.nv.constant0._ZN7cutlass13device_kernelIN5flash11enable_sm90INS1_16FlashAttnFwdSm90INS1_25CollectiveMainloopFwdSm90ILi2EN4cute5tupleIJNS5_1CILi1EEES8_S8_EEENS6_IJNS7_ILi128EEENS7_ILi96EEENS7_ILi64EEEEEELi256ENS_6half_tEfNS_4arch4Sm90ELb0ELb1ELb1ELb0ELb1ELb0ELb1ELb1ELb0ELb1ELb0ELb0EEENS1_21CollectiveEpilogueFwdINS6_IJSA_NS7_ILi256EEESB_EEES9_SE_SG_Li256ELb0ELb1ELb0ELb0EEENS1_30DynamicPersistentTileSchedulerILi256ELi128ELb0ELb1ELb1EEEEEEEEEvNT_6ParamsE:
	.zero		3840


//--------------------- .nv.constant0._ZN7cutlass13device_kernelIN5flash11enable_sm90INS1_16FlashAttnFwdSm90INS1_25CollectiveMainloopFwdSm90ILi2EN4cute5tupleIJNS5_1CILi1EEES8_S8_EEENS6_IJNS7_ILi128EEENS7_ILi96EEENS7_ILi64EEEEEELi256ENS_6half_tEfNS_4arch4Sm90ELb0ELb1ELb1ELb1ELb1ELb0ELb0ELb1ELb0ELb1ELb0ELb0EEENS1_21CollectiveEpilogueFwdINS6_IJSA_NS7_ILi256EEESB_EEES9_SE_SG_Li256ELb1ELb1ELb0ELb0EEENS1_36VarlenDynamicPersistentTileSchedulerILi128ELi96ELi256ELi128ELb0ELb1ELb1ELb1ELb0ELb1EEEEEEEEEvNT_6ParamsE --------------------------
	.section	.nv.constant0._ZN7cutlass13device_kernelIN5flash11enable_sm90INS1_16FlashAttnFwdSm90INS1_25CollectiveMainloopFwdSm90ILi2EN4cute5tupleIJNS5_1CILi1EEES8_S8_EEENS6_IJNS7_ILi128EEENS7_ILi96EEENS7_ILi64EEEEEELi256ENS_6half_tEfNS_4arch4Sm90ELb0ELb1ELb1ELb1ELb1ELb0ELb0ELb1ELb0ELb1ELb0ELb0EEENS1_21CollectiveEpilogueFwdINS6_IJSA_NS7_ILi256EEESB_EEES9_SE_SG_Li256ELb1ELb1ELb0ELb0EEENS1_36VarlenDynamicPersistentTileSchedulerILi128ELi96ELi256ELi128ELb0ELb1ELb1ELb1ELb0ELb1EEEEEEEEEvNT_6ParamsE,"a",@progbits
	.sectionflags	@""
	.align	4
.nv.constant0._ZN7cutlass13device_kernelIN5flash11enable_sm90INS1_16FlashAttnFwdSm90INS1_25CollectiveMainloopFwdSm90ILi2EN4cute5tupleIJNS5_1CILi1EEES8_S8_EEENS6_IJNS7_ILi128EEENS7_ILi96EEENS7_ILi64EEEEEELi256ENS_6half_tEfNS_4arch4Sm90ELb0ELb1ELb1ELb1ELb1ELb0ELb0ELb1ELb0ELb1ELb0ELb0EEENS1_21CollectiveEpilogueFwdINS6_IJSA_NS7_ILi256EEESB_EEES9_SE_SG_Li256ELb1ELb1ELb0ELb0EEENS1_36VarlenDynamicPersistentTileSchedulerILi128ELi96ELi256ELi128ELb0ELb1ELb1ELb1ELb0ELb1EEEEEEEEEvNT_6ParamsE:
	.zero		3584


//--------------------- .nv.constant0._ZN7cutlass13device_kernelIN5flash11enable_sm90INS1_16FlashAttnFwdSm90INS1_25CollectiveMainloopFwdSm90ILi2EN4cute5tupleIJNS5_1CILi1EEES8_S8_EEENS6_IJNS7_ILi128EEENS7_ILi96EEENS7_ILi64EEEEEELi256ENS_6half_tEfNS_4arch4Sm90ELb0ELb1ELb1ELb1ELb1ELb1ELb0ELb1ELb0ELb1ELb0ELb0EEENS1_21CollectiveEpilogueFwdINS6_IJSA_NS7_ILi256EEESB_EEES9_SE_SG_Li256ELb1ELb1ELb0ELb0EEENS1_36VarlenDynamicPersistentTileSchedulerILi128ELi96ELi256ELi128ELb0ELb1ELb1ELb1ELb0ELb1EEEEEEEEEvNT_6ParamsE --------------------------
	.section	.nv.constant0._ZN7cutlass13device_kernelIN5flash11enable_sm90INS1_16FlashAttnFwdSm90INS1_25CollectiveMainloopFwdSm90ILi2EN4cute5tupleIJNS5_1CILi1EEES8_S8_EEENS6_IJNS7_ILi128EEENS7_ILi96EEENS7_ILi64EEEEEELi256ENS_6half_tEfNS_4arch4Sm90ELb0ELb1ELb1ELb1ELb1ELb1ELb0ELb1ELb0ELb1ELb0ELb0EEENS1_21CollectiveEpilogueFwdINS6_IJSA_NS7_ILi256EEESB_EEES9_SE_SG_Li256ELb1ELb1ELb0ELb0EEENS1_36VarlenDynamicPersistentTileSchedulerILi128ELi96ELi256ELi128ELb0ELb1ELb1ELb1ELb0ELb1EEEEEEEEEvNT_6ParamsE,"a",@progbits
	.sectionflags	@""
	.align	4
.nv.constant0._ZN7cutlass13device_kernelIN5flash11enable_sm90INS1_16FlashAttnFwdSm90INS1_25CollectiveMainloopFwdSm90ILi2EN4cute5tupleIJNS5_1CILi1EEES8_S8_EEENS6_IJNS7_ILi128EEENS7_ILi96EEENS7_ILi64EEEEEELi256ENS_6half_tEfNS_4arch4Sm90ELb0ELb1ELb1ELb1ELb1ELb1ELb0ELb1ELb0ELb1ELb0ELb0EEENS1_21CollectiveEpilogueFwdINS6_IJSA_NS7_ILi256EEESB_EEES9_SE_SG_Li256ELb1ELb1ELb0ELb0EEENS1_36VarlenDynamicPersistentTileSchedulerILi128ELi96ELi256ELi128ELb0ELb1ELb1ELb1ELb0ELb1EEEEEEEEEvNT_6ParamsE:
	.zero		3584


//--------------------- .nv.constant0._ZN7cutlass13device_kernelIN5flash11enable_sm90INS1_16FlashAttnFwdSm90INS1_25CollectiveMainloopFwdSm90ILi2EN4cute5tupleIJNS5_1CILi1EEES8_S8_EEENS6_IJNS7_ILi128EEENS7_ILi96EEENS7_ILi64EEEEEELi256ENS_6half_tEfNS_4arch4Sm90ELb0ELb1ELb1ELb1ELb1ELb0ELb1ELb1ELb0ELb1ELb0ELb0EEENS1_21CollectiveEpilogueFwdINS6_IJSA_NS7_ILi256EEESB_EEES9_SE_SG_Li256ELb1ELb1ELb0ELb0EEENS1_36VarlenDynamicPersistentTileSchedulerILi128ELi96ELi256ELi128ELb0ELb1ELb1ELb1ELb0ELb1EEEEEEEEEvNT_6ParamsE --------------------------
	.section	.nv.constant0._ZN7cutlass13device_kernelIN5flash11enable_sm90INS1_16FlashAttnFwdSm90INS1_25CollectiveMainloopFwdSm90ILi2EN4cute5tupleIJNS5_1CILi1EEES8_S8_EEENS6_IJNS7_ILi128EEENS7_ILi96EEENS7_ILi64EEEEEELi256ENS_6half_tEfNS_4arch4Sm90ELb0ELb1ELb1ELb1ELb1ELb0ELb1ELb1ELb0ELb1ELb0ELb0EEENS1_21CollectiveEpilogueFwdINS6_IJSA_NS7_ILi256EEESB_EEES9_SE_SG_Li256ELb1ELb1ELb0ELb0EEENS1_36VarlenDynamicPersistentTileSchedulerILi128ELi96ELi256ELi128ELb0ELb1ELb1ELb1ELb0ELb1EEEEEEEEEvNT_6ParamsE,"a",@progbits
	.sectionflags	@""
	.align	4
.nv.constant0._ZN7cutlass13device_kernelIN5flash11enable_sm90INS1_16FlashAttnFwdSm90INS1_25CollectiveMainloopFwdSm90ILi2EN4cute5tupleIJNS5_1CILi1EEES8_S8_EEENS6_IJNS7_ILi128EEENS7_ILi96EEENS7_ILi64EEEEEELi256ENS_6half_tEfNS_4arch4Sm90ELb0ELb1ELb1ELb1ELb1ELb0ELb1ELb1ELb0ELb1ELb0ELb0EEENS1_21CollectiveEpilogueFwdINS6_IJSA_NS7_ILi256EEESB_EEES9_SE_SG_Li256ELb1ELb1ELb0ELb0EEENS1_36VarlenDynamicPersistentTileSchedulerILi128ELi96ELi256ELi128ELb0ELb1ELb1ELb1ELb0ELb1EEEEEEEEEvNT_6ParamsE:
	.zero		3840


//--------------------- .nv.constant0._ZN7cutlass13device_kernelIN5flash11enable_sm90INS1_16FlashAttnFwdSm90INS1_25CollectiveMainloopFwdSm90ILi2EN4cute5tupleIJNS5_1CILi1EEES8_S8_EEENS6_IJNS7_ILi128EEENS7_ILi96EEENS7_ILi64EEEEEELi256ENS_6half_tEfNS_4arch4Sm90ELb0ELb1ELb1ELb1ELb1ELb1ELb1ELb1ELb0ELb1ELb0ELb0EEENS1_21CollectiveEpilogueFwdINS6_IJSA_NS7_ILi256EEESB_EEES9_SE_SG_Li256ELb1ELb1ELb0ELb0EEENS1_36VarlenDynamicPersistentTileSchedulerILi128ELi96ELi256ELi128ELb0ELb1ELb1ELb1ELb0ELb1EEEEEEEEEvNT_6ParamsE --------------------------
	.section	.nv.constant0._ZN7cutlass13device_kernelIN5flash11enable_sm90INS1_16FlashAttnFwdSm90INS1_25CollectiveMainloopFwdSm90ILi2EN4cute5tupleIJNS5_1CILi1EEES8_S8_EEENS6_IJNS7_ILi128EEENS7_ILi96EEENS7_ILi64EEEEEELi256ENS_6half_tEfNS_4arch4Sm90ELb0ELb1ELb1ELb1ELb1ELb1ELb1ELb1ELb0ELb1ELb0ELb0EEENS1_21CollectiveEpilogueFwdINS6_IJSA_NS7_ILi256EEESB_EEES9_SE_SG_Li256ELb1ELb1ELb0ELb0EEENS1_36VarlenDynamicPersistentTileSchedulerILi128ELi96ELi256ELi128ELb0ELb1ELb1ELb1ELb0ELb1EEEEEEEEEvNT_6ParamsE,"a",@progbits
	.sectionflags	@""
	.align	4
.nv.constant0._ZN7cutlass13device_kernelIN5flash11enable_sm90INS1_16FlashAttnFwdSm90INS1_25CollectiveMainloopFwdSm90ILi2EN4cute5tupleIJNS5_1CILi1EEES8_S8_EEENS6_IJNS7_ILi128EEENS7_ILi96EEENS7_ILi64EEEEEELi256ENS_6half_tEfNS_4arch4Sm90ELb0ELb1ELb1ELb1ELb1ELb1ELb1ELb1ELb0ELb1ELb0ELb0EEENS1_21CollectiveEpilogueFwdINS6_IJSA_NS7_ILi256EEESB_EEES9_SE_SG_Li256ELb1ELb1ELb0ELb0EEENS1_36VarlenDynamicPersistentTileSchedulerILi128ELi96ELi256ELi128ELb0ELb1ELb1ELb1ELb0ELb1EEEEEEEEEvNT_6ParamsE:
	.zero		3840


//--------------------- .nv.constant0._ZN7cutlass13device_kernelIN5flash11enable_sm90INS1_16FlashAttnFwdSm90INS1_25CollectiveMainloopFwdSm90ILi2EN4cute5tupleIJNS5_1CILi1EEES8_S8_EEENS6_IJNS7_ILi128EEENS7_ILi96EEENS7_ILi64EEEEEELi256ENS_6half_tEfNS_4arch4Sm90ELb1ELb0ELb1ELb0ELb1ELb0ELb0ELb1ELb0ELb1ELb0ELb0EEENS1_21CollectiveEpilogueFwdINS6_IJSA_NS7_ILi256EEESB_EEES9_SE_SG_Li256ELb0ELb1ELb0ELb0EEENS1_30DynamicPersistentTileSchedulerILi256ELi128ELb0ELb1ELb1EEEEEEEEEvNT_6ParamsE --------------------------
	.section	.nv.constant0._ZN7cutlass13device_kernelIN5flash11enable_sm90INS1_16FlashAttnFwdSm90INS1_25CollectiveMainloopFwdSm90ILi2EN4cute5tupleIJNS5_1CILi1EEES8_S8_EEENS6_IJNS7_ILi128EEENS7_ILi96EEENS7_ILi64EEEEEELi256ENS_6half_tEfNS_4arch4Sm90ELb1ELb0ELb1ELb0ELb1ELb0ELb0ELb1ELb0ELb1ELb0ELb0EEENS1_21CollectiveEpilogueFwdINS6_IJSA_NS7_ILi256EEESB_EEES9_SE_SG_Li256ELb0ELb1ELb0ELb0EEENS1_30DynamicPersistentTileSchedulerILi256ELi128ELb0ELb1ELb1EEEEEEEEEvNT_6ParamsE,"a",@progbits
	.sectionflags	@""
	.align	4
.nv.constant0._ZN7cutlass13device_kernelIN5flash11enable_sm90INS1_16FlashAttnFwdSm90INS1_25CollectiveMainloopFwdSm90ILi2EN4cute5tupleIJNS5_1CILi1EEES8_S8_EEENS6_IJNS7_ILi128EEENS7_ILi96EEENS7_ILi64EEEEEELi256ENS_6half_tEfNS_4arch4Sm90ELb1ELb0ELb1ELb0ELb1ELb0ELb0ELb1ELb0ELb1ELb0ELb0EEENS1_21CollectiveEpilogueFwdINS6_IJSA_NS7_ILi256EEESB_EEES9_SE_SG_Li256ELb0ELb1ELb0ELb0EEENS1_30DynamicPersistentTileSchedulerILi256ELi128ELb0ELb1ELb1EEEEEEEEEvNT_6ParamsE:
	.zero		3584


//--------------------- .nv.constant0._ZN7cutlass13device_kernelIN5flash11enable_sm90INS1_16FlashAttnFwdSm90INS1_25CollectiveMainloopFwdSm90ILi2EN4cute5tupleIJNS5_1CILi1EEES8_S8_EEENS6_IJNS7_ILi128EEENS7_ILi96EEENS7_ILi64EEEEEELi256ENS_6half_tEfNS_4arch4Sm90ELb1ELb0ELb1ELb0ELb1ELb0ELb1ELb1ELb0ELb1ELb0ELb0EEENS1_21CollectiveEpilogueFwdINS6_IJSA_NS7_ILi256EEESB_EEES9_SE_SG_Li256ELb0ELb1ELb0ELb0EEENS1_30DynamicPersistentTileSchedulerILi256ELi128ELb0ELb1ELb1EEEEEEEEEvNT_6ParamsE --------------------------
	.section	.nv.constant0._ZN7cutlass13device_kernelIN5flash11enable_sm90INS1_16FlashAttnFwdSm90INS1_25CollectiveMainloopFwdSm90ILi2EN4cute5tupleIJNS5_1CILi1EEES8_S8_EEENS6_IJNS7_ILi128EEENS7_ILi96EEENS7_ILi64EEEEEELi256ENS_6half_tEfNS_4arch4Sm90ELb1ELb0ELb1ELb0ELb1ELb0ELb1ELb1ELb0ELb1ELb0ELb0EEENS1_21CollectiveEpilogueFwdINS6_IJSA_NS7_ILi256EEESB_EEES9_SE_SG_Li256ELb0ELb1ELb0ELb0EEENS1_30DynamicPersistentTileSchedulerILi256ELi128ELb0ELb1ELb1EEEEEEEEEvNT_6ParamsE,"a",@progbits
	.sectionflags	@""
	.align	4
.nv.constant0._ZN7cutlass13device_kernelIN5flash11enable_sm90INS1_16FlashAttnFwdSm90INS1_25CollectiveMainloopFwdSm90ILi2EN4cute5tupleIJNS5_1CILi1EEES8_S8_EEENS6_IJNS7_ILi128EEENS7_ILi96EEENS7_ILi64EEEEEELi256ENS_6half_tEfNS_4arch4Sm90ELb1ELb0ELb1ELb0ELb1ELb0ELb1ELb1ELb0ELb1ELb0ELb0EEENS1_21CollectiveEpilogueFwdINS6_IJSA_NS7_ILi256EEESB_EEES9_SE_SG_Li256ELb0ELb1ELb0ELb0EEENS1_30DynamicPersistentTileSchedulerILi256ELi128ELb0ELb1ELb1EEEEEEEEEvNT_6ParamsE:
	.zero		3840


//--------------------- .nv.constant0._ZN7cutlass13device_kernelIN5flash11enable_sm90INS1_16FlashAttnFwdSm90INS1_25CollectiveMainloopFwdSm90ILi2EN4cute5tupleIJNS5_1CILi1EEES8_S8_EEENS6_IJNS7_ILi128EEENS7_ILi96EEENS7_ILi64EEEEEELi256ENS_6half_tEfNS_4arch4Sm90ELb1ELb0ELb1ELb1ELb1ELb0ELb0ELb1ELb0ELb1ELb0ELb0EEENS1_21CollectiveEpilogueFwdINS6_IJSA_NS7_ILi256EEESB_EEES9_SE_SG_Li256ELb1ELb1ELb0ELb0EEENS1_36VarlenDynamicPersistentTileSchedulerILi128ELi96ELi256ELi128ELb0ELb1ELb1ELb1ELb1ELb1EEEEEEEEEvNT_6ParamsE --------------------------
	.section	.nv.constant0._ZN7cutlass13device_kernelIN5flash11enable_sm90INS1_16FlashAttnFwdSm90INS1_25CollectiveMainloopFwdSm90ILi2EN4cute5tupleIJNS5_1CILi1EEES8_S8_EEENS6_IJNS7_ILi128EEENS7_ILi96EEENS7_ILi64EEEEEELi256ENS_6half_tEfNS_4arch4Sm90ELb1ELb0ELb1ELb1ELb1ELb0ELb0ELb1ELb0ELb1ELb0ELb0EEENS1_21CollectiveEpilogueFwdINS6_IJSA_NS7_ILi256EEESB_EEES9_SE_SG_Li256ELb1ELb1ELb0ELb0EEENS1_36VarlenDynamicPersistentTileSchedulerILi128ELi96ELi256ELi128ELb0ELb1ELb1ELb1ELb1ELb1EEEEEEEEEvNT_6ParamsE,"a",@progbits
	.sectionflags	@""
	.align	4
.nv.constant0._ZN7cutlass13device_kernelIN5flash11enable_sm90INS1_16FlashAttnFwdSm90INS1_25CollectiveMainloopFwdSm90ILi2EN4cute5tupleIJNS5_1CILi1EEES8_S8_EEENS6_IJNS7_ILi128EEENS7_ILi96EEENS7_ILi64EEEEEELi256ENS_6half_tEfNS_4arch4Sm90ELb1ELb0ELb1ELb1ELb1ELb0ELb0ELb1ELb0ELb1ELb0ELb0EEENS1_21CollectiveEpilogueFwdINS6_IJSA_NS7_ILi256EEESB_EEES9_SE_SG_Li256ELb1ELb1ELb0ELb0EEENS1_36VarlenDynamicPersistentTileSchedulerILi128ELi96ELi256ELi128ELb0ELb1ELb1ELb1ELb1ELb1EEEEEEEEEvNT_6ParamsE:
	.zero		3584


//--------------------- .nv.constant0._ZN7cutlass13device_kernelIN5flash11enable_sm90INS1_16FlashAttnFwdSm90INS1_25CollectiveMainloopFwdSm90ILi2EN4cute5tupleIJNS5_1CILi1EEES8_S8_EEENS6_IJNS7_ILi128EEENS7_ILi96EEENS7_ILi64EEEEEELi256ENS_6half_tEfNS_4arch4Sm90ELb1ELb0ELb1ELb1ELb1ELb1ELb0ELb1ELb0ELb1ELb0ELb0EEENS1_21CollectiveEpilogueFwdINS6_IJSA_NS7_ILi256EEESB_EEES9_SE_SG_Li256ELb1ELb1ELb0ELb0EEENS1_36VarlenDynamicPersistentTileSchedulerILi128ELi96ELi256ELi128ELb0ELb1ELb1ELb1ELb1ELb1EEEEEEEEEvNT_6ParamsE --------------------------
	.section	.nv.constant0._ZN7cutlass13device_kernelIN5flash11enable_sm90INS1_16FlashAttnFwdSm90INS1_25CollectiveMainloopFwdSm90ILi2EN4cute5tupleIJNS5_1CILi1EEES8_S8_EEENS6_IJNS7_ILi128EEENS7_ILi96EEENS7_ILi64EEEEEELi256ENS_6half_tEfNS_4arch4Sm90ELb1ELb0ELb1ELb1ELb1ELb1ELb0ELb1ELb0ELb1ELb0ELb0EEENS1_21CollectiveEpilogueFwdINS6_IJSA_NS7_ILi256EEESB_EEES9_SE_SG_Li256ELb1ELb1ELb0ELb0EEENS1_36VarlenDynamicPersistentTileSchedulerILi128ELi96ELi256ELi128ELb0ELb1ELb1ELb1ELb1ELb1EEEEEEEEEvNT_6ParamsE,"a",@progbits
	.sectionflags	@""
	.align	4
.nv.constant0._ZN7cutlass13device_kernelIN5flash11enable_sm90INS1_16FlashAttnFwdSm90INS1_25CollectiveMainloopFwdSm90ILi2EN4cute5tupleIJNS5_1CILi1EEES8_S8_EEENS6_IJNS7_ILi128EEENS7_ILi96EEENS7_ILi64EEEEEELi256ENS_6half_tEfNS_4arch4Sm90ELb1ELb0ELb1ELb1ELb1ELb1ELb0ELb1ELb0ELb1ELb0ELb0EEENS1_21CollectiveEpilogueFwdINS6_IJSA_NS7_ILi256EEESB_EEES9_SE_SG_Li256ELb1ELb1ELb0ELb0EEENS1_36VarlenDynamicPersistentTileSchedulerILi128ELi96ELi256ELi128ELb0ELb1ELb1ELb1ELb1ELb1EEEEEEEEEvNT_6ParamsE:
	.zero		3584


//--------------------- .nv.constant0._ZN7cutlass13device_kernelIN5flash11enable_sm90INS1_16FlashAttnFwdSm90INS1_25CollectiveMainloopFwdSm90ILi2EN4cute5tupleIJNS5_1CILi1EEES8_S8_EEENS6_IJNS7_ILi128EEENS7_ILi96EEENS7_ILi64EEEEEELi256ENS_6half_tEfNS_4arch4Sm90ELb1ELb0ELb1ELb1ELb1ELb0ELb1ELb1ELb0ELb1ELb0ELb0EEENS1_21CollectiveEpilogueFwdINS6_IJSA_NS7_ILi256EEESB_EEES9_SE_SG_Li256ELb1ELb1ELb0ELb0EEENS1_36VarlenDynamicPersistentTileSchedulerILi128ELi96ELi256ELi128ELb0ELb1ELb1ELb1ELb1ELb1EEEEEEEEEvNT_6ParamsE --------------------------
	.section	.nv.constant0._ZN7cutlass13device_kernelIN5flash11enable_sm90INS1_16FlashAttnFwdSm90INS1_25CollectiveMainloopFwdSm90ILi2EN4cute5tupleIJNS5_1CILi1EEES8_S8_EEENS6_IJNS7_ILi128EEENS7_ILi96EEENS7_ILi64EEEEEELi256ENS_6half_tEfNS_4arch4Sm90ELb1ELb0ELb1ELb1ELb1ELb0ELb1ELb1ELb0ELb1ELb0ELb0EEENS1_21CollectiveEpilogueFwdINS6_IJSA_NS7_ILi256EEESB_EEES9_SE_SG_Li256ELb1ELb1ELb0ELb0EEENS1_36VarlenDynamicPersistentTileSchedulerILi128ELi96ELi256ELi128ELb0ELb1ELb1ELb1ELb1ELb1EEEEEEEEEvNT_6ParamsE,"a",@progbits
	.sectionflags	@""
	.align	4
.nv.constant0._ZN7cutlass13device_kernelIN5flash11enable_sm90INS1_16FlashAttnFwdSm90INS1_25CollectiveMainloopFwdSm90ILi2EN4cute5tupleIJNS5_1CILi1EEES8_S8_EEENS6_IJNS7_ILi128EEENS7_ILi96EEENS7_ILi64EEEEEELi256ENS_6half_tEfNS_4arch4Sm90ELb1ELb0ELb1ELb1ELb1ELb0ELb1ELb1ELb0ELb1ELb0ELb0EEENS1_21CollectiveEpilogueFwdINS6_IJSA_NS7_ILi256EEESB_EEES9_SE_SG_Li256ELb1ELb1ELb0ELb0EEENS1_36VarlenDynamicPersistentTileSchedulerILi128ELi96ELi256ELi128ELb0ELb1ELb1ELb1ELb1ELb1EEEEEEEEEvNT_6ParamsE:
	.zero		3840


//--------------------- .nv.constant0._ZN7cutlass13device_kernelIN5flash11enable_sm90INS1_16FlashAttnFwdSm90INS1_25CollectiveMainloopFwdSm90ILi2EN4cute5tupleIJNS5_1CILi1EEES8_S8_EEENS6_IJNS7_ILi128EEENS7_ILi96EEENS7_ILi64EEEEEELi256ENS_6half_tEfNS_4arch4Sm90ELb1ELb0ELb1ELb1ELb1ELb1ELb1ELb1ELb0ELb1ELb0ELb0EEENS1_21CollectiveEpilogueFwdINS6_IJSA_NS7_ILi256EEESB_EEES9_SE_SG_Li256ELb1ELb1ELb0ELb0EEENS1_36VarlenDynamicPersistentTileSchedulerILi128ELi96ELi256ELi128ELb0ELb1ELb1ELb1ELb1ELb1EEEEEEEEEvNT_6ParamsE --------------------------
	.section	.nv.constant0._ZN7cutlass13device_kernelIN5flash11enable_sm90INS1_16FlashAttnFwdSm90INS1_25CollectiveMainloopFwdSm90ILi2EN4cute5tupleIJNS5_1CILi1EEES8_S8_EEENS6_IJNS7_ILi128EEENS7_ILi96EEENS7_ILi64EEEEEELi256ENS_6half_tEfNS_4arch4Sm90ELb1ELb0ELb1ELb1ELb1ELb1ELb1ELb1ELb0ELb1ELb0ELb0EEENS1_21CollectiveEpilogueFwdINS6_IJSA_NS7_ILi256EEESB_EEES9_SE_SG_Li256ELb1ELb1ELb0ELb0EEENS1_36VarlenDynamicPersistentTileSchedulerILi128ELi96ELi256ELi128ELb0ELb1ELb1ELb1ELb1ELb1EEEEEEEEEvNT_6ParamsE,"a",@progbits
	.sectionflags	@""
	.align	4
.nv.constant0._ZN7cutlass13device_kernelIN5flash11enable_sm90INS1_16FlashAttnFwdSm90INS1_25CollectiveMainloopFwdSm90ILi2EN4cute5tupleIJNS5_1CILi1EEES8_S8_EEENS6_IJNS7_ILi128EEENS7_ILi96EEENS7_ILi64EEEEEELi256ENS_6half_tEfNS_4arch4Sm90ELb1ELb0ELb1ELb1ELb1ELb1ELb1ELb1ELb0ELb1ELb0ELb0EEENS1_21CollectiveEpilogueFwdINS6_IJSA_NS7_ILi256EEESB_EEES9_SE_SG_Li256ELb1ELb1ELb0ELb0EEENS1_36VarlenDynamicPersistentTileSchedulerILi128ELi96ELi256ELi128ELb0ELb1ELb1ELb1ELb1ELb1EEEEEEEEEvNT_6ParamsE:
	.zero		3840


//--------------------- SYMBOLS --------------------------

	.type		.nv.reservedSmem.offset0,@object
	.size		.nv.reservedSmem.offset0,0x4
